	.target	sm_100a

	.elftype	@"ET_EXEC"


//--------------------- .note.nv.tkinfo           --------------------------
	.section	.note.nv.tkinfo,"",@"SHT_NOTE"
	.sectionflags	@"SHF_NOTE_NV_TKINFO"
	.tkinfo
        /*0018*/ 	.word	0x00000002
        /*0030*/ 	.string	""
        /*0030*/ 	.string	"ptxas"
        /*0030*/ 	.string	"Cuda compilation tools, release 13.0, V13.0.88"
        /*0030*/ 	.string	"Build cuda_13.0.r13.0/compiler.36424714_0"
        /*0030*/ 	.string	"-arch sm_100a -m 64 "



//--------------------- .note.nv.cuinfo           --------------------------
	.section	.note.nv.cuinfo,"",@"SHT_NOTE"
	.sectionflags	@"SHF_NOTE_NV_CUINFO"
        /*0018*/ 	.short	0x0002
        /*001a*/ 	.short	0x0064
        /*001c*/ 	.short	0x0082
	.zero		2


//--------------------- .nv.info                  --------------------------
	.section	.nv.info,"",@"SHT_CUDA_INFO"
	.align	4


	//----- nvinfo : EIATTR_REGCOUNT
	.align		4
        /*0000*/ 	.byte	0x04, 0x2f
        /*0002*/ 	.short	(.L_19 - .L_18)
	.align		4
.L_18:
        /*0004*/ 	.word	index@(_ZN7cutlass13device_kernelINS_4gemm6kernel13GemmUniversalIN4cute5tupleIJiiiiEEENS1_10collective13CollectiveMmaINS1_35MainloopSm100TmaUmmaWarpSpecializedILi4ELi2ELi4ENS5_IJNS4_1CILi4EEENSA_ILi2EEENSA_ILi1EEEEEEEENS5_IJNSA_ILi64EEENSA_ILi128EEESG_EEENS_10tfloat32_tENS5_IJlSD_lEEESJ_SK_NS4_8TiledMMAINS4_8MMA_AtomIJNS4_17SM100_MMA_TF32_SSISJ_SJ_fLi64ELi128ELNS4_4UMMA5MajorE0ELSP_0ELNSO_7ScaleInE0ELSQ_0EEEEEENS4_6LayoutINS5_IJSD_SD_SD_EEENS5_IJNSA_ILi0EEESV_SV_EEEEENS5_IJNS4_10UnderscoreESY_SY_EEEEENS4_23SM90_TMA_LOAD_MULTICASTENS4_14ComposedLayoutINS4_7SwizzleILi3ELi4ELi3EEENS4_18smem_ptr_flag_bitsILi32EEENST_INS5_IJNSA_ILi8EEENSA_ILi32EEEEEENS5_IJS18_SD_EEEEEEEvNS4_8identityES11_S1C_vS1D_EENS_8epilogue10collective18CollectiveEpilogueINS1F_23Sm100TmaWarpSpecializedILi4ELi2ELi16ELb1ELb0EEEJSI_NS5_IJNST_ISG_SD_EENST_IS18_SD_EEEEESJ_SK_SJ_SK_NS1F_6fusion15FusionCallbacksIS1J_NS1N_17LinearCombinationISJ_fSJ_fLNS_15FloatRoundStyleE2EEESI_S1M_JEEENS4_5SM1004TMEM4LOAD26SM100_TMEM_LOAD_16dp128b8xENS4_13SM90_TMA_LOADES1C_NS4_17SM75_U32x4_LDSM_NENS4_14SM90_TMA_STOREES1C_NS4_17SM90_U32x4_STSM_NENS4_39AutoVectorizingCopyWithAssumedAlignmentILi128EEEEEEvvEEEEvNT_6ParamsE)
        /*0008*/ 	.word	0x00000050


	//----- nvinfo : EIATTR_FRAME_SIZE
	.align		4
.L_19:
        /*000c*/ 	.byte	0x04, 0x11
        /*000e*/ 	.short	(.L_21 - .L_20)
	.align		4
.L_20:
        /*0010*/ 	.word	index@($__internal_2_$__cuda_sm10x_tcgen05_guardrail_trap_unallocated_columns_being_dealloced)
        /*0014*/ 	.word	0x00000000


	//----- nvinfo : EIATTR_FRAME_SIZE
	.align		4
.L_21:
        /*0018*/ 	.byte	0x04, 0x11
        /*001a*/ 	.short	(.L_23 - .L_22)
	.align		4
.L_22:
        /*001c*/ 	.word	index@($__internal_1_$__cuda_sm10x_tcgen05_guardrail_trap_phase_invalid_during_alloc)
        /*0020*/ 	.word	0x00000000


	//----- nvinfo : EIATTR_FRAME_SIZE
	.align		4
.L_23:
        /*0024*/ 	.byte	0x04, 0x11
        /*0026*/ 	.short	(.L_25 - .L_24)
	.align		4
.L_24:
        /*0028*/ 	.word	index@($__internal_0_$__cuda_sm10x_tcgen05_guardrail_trap_col_being_dealloced_not_returned_by_alloc)
        /*002c*/ 	.word	0x00000000


	//----- nvinfo : EIATTR_FRAME_SIZE
	.align		4
.L_25:
        /*0030*/ 	.byte	0x04, 0x11
        /*0032*/ 	.short	(.L_27 - .L_26)
	.align		4
.L_26:
        /*0034*/ 	.word	index@(_ZN7cutlass13device_kernelINS_4gemm6kernel13GemmUniversalIN4cute5tupleIJiiiiEEENS1_10collective13CollectiveMmaINS1_35MainloopSm100TmaUmmaWarpSpecializedILi4ELi2ELi4ENS5_IJNS4_1CILi4EEENSA_ILi2EEENSA_ILi1EEEEEEEENS5_IJNSA_ILi64EEENSA_ILi128EEESG_EEENS_10tfloat32_tENS5_IJlSD_lEEESJ_SK_NS4_8TiledMMAINS4_8MMA_AtomIJNS4_17SM100_MMA_TF32_SSISJ_SJ_fLi64ELi128ELNS4_4UMMA5MajorE0ELSP_0ELNSO_7ScaleInE0ELSQ_0EEEEEENS4_6LayoutINS5_IJSD_SD_SD_EEENS5_IJNSA_ILi0EEESV_SV_EEEEENS5_IJNS4_10UnderscoreESY_SY_EEEEENS4_23SM90_TMA_LOAD_MULTICASTENS4_14ComposedLayoutINS4_7SwizzleILi3ELi4ELi3EEENS4_18smem_ptr_flag_bitsILi32EEENST_INS5_IJNSA_ILi8EEENSA_ILi32EEEEEENS5_IJS18_SD_EEEEEEEvNS4_8identityES11_S1C_vS1D_EENS_8epilogue10collective18CollectiveEpilogueINS1F_23Sm100TmaWarpSpecializedILi4ELi2ELi16ELb1ELb0EEEJSI_NS5_IJNST_ISG_SD_EENST_IS18_SD_EEEEESJ_SK_SJ_SK_NS1F_6fusion15FusionCallbacksIS1J_NS1N_17LinearCombinationISJ_fSJ_fLNS_15FloatRoundStyleE2EEESI_S1M_JEEENS4_5SM1004TMEM4LOAD26SM100_TMEM_LOAD_16dp128b8xENS4_13SM90_TMA_LOADES1C_NS4_17SM75_U32x4_LDSM_NENS4_14SM90_TMA_STOREES1C_NS4_17SM90_U32x4_STSM_NENS4_39AutoVectorizingCopyWithAssumedAlignmentILi128EEEEEEvvEEEEvNT_6ParamsE)
        /*0038*/ 	.word	0x00000000


	//----- nvinfo : EIATTR_MIN_STACK_SIZE
	.align		4
.L_27:
        /*003c*/ 	.byte	0x04, 0x12
        /*003e*/ 	.short	(.L_29 - .L_28)
	.align		4
.L_28:
        /*0040*/ 	.word	index@(_ZN7cutlass13device_kernelINS_4gemm6kernel13GemmUniversalIN4cute5tupleIJiiiiEEENS1_10collective13CollectiveMmaINS1_35MainloopSm100TmaUmmaWarpSpecializedILi4ELi2ELi4ENS5_IJNS4_1CILi4EEENSA_ILi2EEENSA_ILi1EEEEEEEENS5_IJNSA_ILi64EEENSA_ILi128EEESG_EEENS_10tfloat32_tENS5_IJlSD_lEEESJ_SK_NS4_8TiledMMAINS4_8MMA_AtomIJNS4_17SM100_MMA_TF32_SSISJ_SJ_fLi64ELi128ELNS4_4UMMA5MajorE0ELSP_0ELNSO_7ScaleInE0ELSQ_0EEEEEENS4_6LayoutINS5_IJSD_SD_SD_EEENS5_IJNSA_ILi0EEESV_SV_EEEEENS5_IJNS4_10UnderscoreESY_SY_EEEEENS4_23SM90_TMA_LOAD_MULTICASTENS4_14ComposedLayoutINS4_7SwizzleILi3ELi4ELi3EEENS4_18smem_ptr_flag_bitsILi32EEENST_INS5_IJNSA_ILi8EEENSA_ILi32EEEEEENS5_IJS18_SD_EEEEEEEvNS4_8identityES11_S1C_vS1D_EENS_8epilogue10collective18CollectiveEpilogueINS1F_23Sm100TmaWarpSpecializedILi4ELi2ELi16ELb1ELb0EEEJSI_NS5_IJNST_ISG_SD_EENST_IS18_SD_EEEEESJ_SK_SJ_SK_NS1F_6fusion15FusionCallbacksIS1J_NS1N_17LinearCombinationISJ_fSJ_fLNS_15FloatRoundStyleE2EEESI_S1M_JEEENS4_5SM1004TMEM4LOAD26SM100_TMEM_LOAD_16dp128b8xENS4_13SM90_TMA_LOADES1C_NS4_17SM75_U32x4_LDSM_NENS4_14SM90_TMA_STOREES1C_NS4_17SM90_U32x4_STSM_NENS4_39AutoVectorizingCopyWithAssumedAlignmentILi128EEEEEEvvEEEEvNT_6ParamsE)
        /*0044*/ 	.word	0x00000000
.L_29:


//--------------------- .nv.compat                --------------------------
	.section	.nv.compat,"",@"SHT_CUDA_COMPAT_INFO"
	.align	4
        /*0000*/ 	.byte	0x02, 0x09, 0x01, 0x00, 0x02, 0x02, 0x02, 0x00, 0x02, 0x05, 0x05, 0x00, 0x03, 0x07, 0x01, 0x01
        /*0010*/ 	.byte	0x02, 0x03, 0x01, 0x00, 0x02, 0x06, 0x01, 0x00, 0x04, 0x0b, 0x08, 0x00, 0x09, 0x00, 0x00, 0x00
        /*0020*/ 	.byte	0x00, 0x00, 0x00, 0x00


//--------------------- .nv.info._ZN7cutlass13device_kernelINS_4gemm6kernel13GemmUniversalIN4cute5tupleIJiiiiEEENS1_10collective13CollectiveMmaINS1_35MainloopSm100TmaUmmaWarpSpecializedILi4ELi2ELi4ENS5_IJNS4_1CILi4EEENSA_ILi2EEENSA_ILi1EEEEEEEENS5_IJNSA_ILi64EEENSA_ILi128EEESG_EEENS_10tfloat32_tENS5_IJlSD_lEEESJ_SK_NS4_8TiledMMAINS4_8MMA_AtomIJNS4_17SM100_MMA_TF32_SSISJ_SJ_fLi64ELi128ELNS4_4UMMA5MajorE0ELSP_0ELNSO_7ScaleInE0ELSQ_0EEEEEENS4_6LayoutINS5_IJSD_SD_SD_EEENS5_IJNSA_ILi0EEESV_SV_EEEEENS5_IJNS4_10UnderscoreESY_SY_EEEEENS4_23SM90_TMA_LOAD_MULTICASTENS4_14ComposedLayoutINS4_7SwizzleILi3ELi4ELi3EEENS4_18smem_ptr_flag_bitsILi32EEENST_INS5_IJNSA_ILi8EEENSA_ILi32EEEEEENS5_IJS18_SD_EEEEEEEvNS4_8identityES11_S1C_vS1D_EENS_8epilogue10collective18CollectiveEpilogueINS1F_23Sm100TmaWarpSpecializedILi4ELi2ELi16ELb1ELb0EEEJSI_NS5_IJNST_ISG_SD_EENST_IS18_SD_EEEEESJ_SK_SJ_SK_NS1F_6fusion15FusionCallbacksIS1J_NS1N_17LinearCombinationISJ_fSJ_fLNS_15FloatRoundStyleE2EEESI_S1M_JEEENS4_5SM1004TMEM4LOAD26SM100_TMEM_LOAD_16dp128b8xENS4_13SM90_TMA_LOADES1C_NS4_17SM75_U32x4_LDSM_NENS4_14SM90_TMA_STOREES1C_NS4_17SM90_U32x4_STSM_NENS4_39AutoVectorizingCopyWithAssumedAlignmentILi128EEEEEEvvEEEEvNT_6ParamsE --------------------------
	.section	.nv.info._ZN7cutlass13device_kernelINS_4gemm6kernel13GemmUniversalIN4cute5tupleIJiiiiEEENS1_10collective13CollectiveMmaINS1_35MainloopSm100TmaUmmaWarpSpecializedILi4ELi2ELi4ENS5_IJNS4_1CILi4EEENSA_ILi2EEENSA_ILi1EEEEEEEENS5_IJNSA_ILi64EEENSA_ILi128EEESG_EEENS_10tfloat32_tENS5_IJlSD_lEEESJ_SK_NS4_8TiledMMAINS4_8MMA_AtomIJNS4_17SM100_MMA_TF32_SSISJ_SJ_fLi64ELi128ELNS4_4UMMA5MajorE0ELSP_0ELNSO_7ScaleInE0ELSQ_0EEEEEENS4_6LayoutINS5_IJSD_SD_SD_EEENS5_IJNSA_ILi0EEESV_SV_EEEEENS5_IJNS4_10UnderscoreESY_SY_EEEEENS4_23SM90_TMA_LOAD_MULTICASTENS4_14ComposedLayoutINS4_7SwizzleILi3ELi4ELi3EEENS4_18smem_ptr_flag_bitsILi32EEENST_INS5_IJNSA_ILi8EEENSA_ILi32EEEEEENS5_IJS18_SD_EEEEEEEvNS4_8identityES11_S1C_vS1D_EENS_8epilogue10collective18CollectiveEpilogueINS1F_23Sm100TmaWarpSpecializedILi4ELi2ELi16ELb1ELb0EEEJSI_NS5_IJNST_ISG_SD_EENST_IS18_SD_EEEEESJ_SK_SJ_SK_NS1F_6fusion15FusionCallbacksIS1J_NS1N_17LinearCombinationISJ_fSJ_fLNS_15FloatRoundStyleE2EEESI_S1M_JEEENS4_5SM1004TMEM4LOAD26SM100_TMEM_LOAD_16dp128b8xENS4_13SM90_TMA_LOADES1C_NS4_17SM75_U32x4_LDSM_NENS4_14SM90_TMA_STOREES1C_NS4_17SM90_U32x4_STSM_NENS4_39AutoVectorizingCopyWithAssumedAlignmentILi128EEEEEEvvEEEEvNT_6ParamsE,"",@"SHT_CUDA_INFO"
	.sectionflags	@""
	.align	4


	//----- nvinfo : EIATTR_CUDA_API_VERSION
	.align		4
        /*0000*/ 	.byte	0x04, 0x37
        /*0002*/ 	.short	(.L_31 - .L_30)
.L_30:
        /*0004*/ 	.word	0x00000082


	//----- nvinfo : EIATTR_KPARAM_INFO
	.align		4
.L_31:
        /*0008*/ 	.byte	0x04, 0x17
        /*000a*/ 	.short	(.L_33 - .L_32)
.L_32:
        /*000c*/ 	.word	0x00000000
        /*0010*/ 	.short	0x0000
        /*0012*/ 	.short	0x0000
        /*0014*/ 	.byte	0x00, 0xf0, 0x01, 0x20


	//----- nvinfo : EIATTR_AT_ENTRY_FRAGMENTS
	.align		4
.L_33:
        /*0018*/ 	.byte	0x04, 0x4f
        /*001a*/ 	.short	(.L_35 - .L_34)


	//   ....[0]....
.L_34:
        /*001c*/ 	.word	0x00000006


	//----- nvinfo : EIATTR_RESERVED_SMEM_USED
	.align		4
.L_35:
        /*0020*/ 	.byte	0x01, 0x41
	.zero		2


	//----- nvinfo : EIATTR_SPARSE_MMA_MASK
	.align		4
        /*0024*/ 	.byte	0x03, 0x50
        /*0026*/ 	.short	0x0000


	//----- nvinfo : EIATTR_TCGEN05_1CTA_USED
	.align		4
        /*0028*/ 	.byte	0x01, 0x51
	.zero		2


	//----- nvinfo : EIATTR_MAXREG_COUNT
	.align		4
        /*002c*/ 	.byte	0x03, 0x1b
        /*002e*/ 	.short	0x00ff


	//----- nvinfo : EIATTR_NUM_BARRIERS
	.align		4
        /*0030*/ 	.byte	0x02, 0x4c
        /*0032*/ 	.byte	0x07
	.zero		1


	//----- nvinfo : EIATTR_EXTERNS
	.align		4
        /*0034*/ 	.byte	0x04, 0x0f
        /*0036*/ 	.short	(.L_37 - .L_36)


	//   ....[0]....
	.align		4
.L_36:
        /*0038*/ 	.word	index@(__assertfail)


	//----- nvinfo : EIATTR_MERCURY_ISA_VERSION
	.align		4
.L_37:
        /*003c*/ 	.byte	0x03, 0x5f
        /*003e*/ 	.short	0x0101


	//----- nvinfo : EIATTR_INT_WARP_WIDE_INSTR_OFFSETS
	.align		4
        /*0040*/ 	.byte	0x04, 0x31
        /*0042*/ 	.short	(.L_39 - .L_38)


	//   ....[0]....
.L_38:
        /*0044*/ 	.word	0x00004300


	//   ....[1]....
        /*0048*/ 	.word	0x00004330


	//   ....[2]....
        /*004c*/ 	.word	0x00004350


	//   ....[3]....
        /*0050*/ 	.word	0x00004e90


	//   ....[4]....
        /*0054*/ 	.word	0x00004f00


	//   ....[5]....
        /*0058*/ 	.word	0x00004fe0


	//   ....[6]....
        /*005c*/ 	.word	0x00005060


	//   ....[7]....
        /*0060*/ 	.word	0x00005160


	//   ....[8]....
        /*0064*/ 	.word	0x000051e0


	//   ....[9]....
        /*0068*/ 	.word	0x000052d0


	//   ....[10]....
        /*006c*/ 	.word	0x00005380


	//----- nvinfo : EIATTR_COOP_GROUP_MASK_REGIDS
	.align		4
.L_39:
        /*0070*/ 	.byte	0x04, 0x29
        /*0072*/ 	.short	(.L_41 - .L_40)


	//   ....[0]....
.L_40:
        /*0074*/ 	.word	0xffffffff


	//   ....[1]....
        /*0078*/ 	.word	0xffffffff


	//   ....[2]....
        /*007c*/ 	.word	0xffffffff


	//   ....[3]....
        /*0080*/ 	.word	0xffffffff


	//   ....[4]....
        /*0084*/ 	.word	0xffffffff


	//   ....[5]....
        /*0088*/ 	.word	0xffffffff


	//   ....[6]....
        /*008c*/ 	.word	0xffffffff


	//   ....[7]....
        /*0090*/ 	.word	0xffffffff


	//   ....[8]....
        /*0094*/ 	.word	0xffffffff


	//   ....[9]....
        /*0098*/ 	.word	0xffffffff


	//   ....[10]....
        /*009c*/ 	.word	0xffffffff


	//   ....[11]....
        /*00a0*/ 	.word	0xffffffff


	//   ....[12]....
        /*00a4*/ 	.word	0xffffffff


	//   ....[13]....
        /*00a8*/ 	.word	0xffffffff


	//----- nvinfo : EIATTR_COOP_GROUP_INSTR_OFFSETS
	.align		4
.L_41:
        /*00ac*/ 	.byte	0x04, 0x28
        /*00ae*/ 	.short	(.L_43 - .L_42)


	//   ....[0]....
.L_42:
        /*00b0*/ 	.word	0x00000080


	//   ....[1]....
        /*00b4*/ 	.word	0x000004f0


	//   ....[2]....
        /*00b8*/ 	.word	0x000006a0


	//   ....[3]....
        /*00bc*/ 	.word	0x00000840


	//   ....[4]....
        /*00c0*/ 	.word	0x00000940


	//   ....[5]....
        /*00c4*/ 	.word	0x00000ab0


	//   ....[6]....
        /*00c8*/ 	.word	0x00000c50


	//   ....[7]....
        /*00cc*/ 	.word	0x00000e00


	//   ....[8]....
        /*00d0*/ 	.word	0x00002480


	//   ....[9]....
        /*00d4*/ 	.word	0x00003330


	//   ....[10]....
        /*00d8*/ 	.word	0x00003540


	//   ....[11]....
        /*00dc*/ 	.word	0x00003570


	//   ....[12]....
        /*00e0*/ 	.word	0x000041e0


	//   ....[13]....
        /*00e4*/ 	.word	0x00004410


	//----- nvinfo : EIATTR_VRC_CTA_INIT_COUNT
	.align		4
.L_43:
        /*00e8*/ 	.byte	0x02, 0x4a
        /*00ea*/ 	.byte	0x80
	.zero		1


	//----- nvinfo : EIATTR_SYSCALL_OFFSETS
	.align		4
        /*00ec*/ 	.byte	0x04, 0x46
        /*00ee*/ 	.short	(.L_45 - .L_44)


	//   ....[0]....
.L_44:
        /*00f0*/ 	.word	0x00006020


	//   ....[1]....
        /*00f4*/ 	.word	0x00006110


	//   ....[2]....
        /*00f8*/ 	.word	0x000069b0


	//   ....[3]....
        /*00fc*/ 	.word	0x00007370


	//   ....[4]....
        /*0100*/ 	.word	0x00007ce0


	//   ....[5]....
        /*0104*/ 	.word	0x00008650


	//----- nvinfo : EIATTR_MBARRIER_INSTR_OFFSETS
	.align		4
.L_45:
        /*0108*/ 	.byte	0x04, 0x39
        /*010a*/ 	.short	(.L_47 - .L_46)


	//   ....[0]....
.L_46:
        /*010c*/ 	.word	0x00000610
        /*0110*/ 	.word	0x000000ff
        /*0114*/ 	.word	0x00000000
        /*0118*/ 	.short	0x0100
        /*011a*/ 	.byte	0x04
	.zero		1


	//   ....[1]....
        /*011c*/ 	.word	0x00000620
        /*0120*/ 	.word	0x000000ff
        /*0124*/ 	.word	0x00000020
        /*0128*/ 	.short	0x0100
        /*012a*/ 	.byte	0x04
	.zero		1


	//   ....[2]....
        /*012c*/ 	.word	0x00000630
        /*0130*/ 	.word	0x000000ff
        /*0134*/ 	.word	0x00000008
        /*0138*/ 	.short	0x0100
        /*013a*/ 	.byte	0x04
	.zero		1


	//   ....[3]....
        /*013c*/ 	.word	0x00000640
        /*0140*/ 	.word	0x000000ff
        /*0144*/ 	.word	0x00000028
        /*0148*/ 	.short	0x0100
        /*014a*/ 	.byte	0x04
	.zero		1


	//   ....[4]....
        /*014c*/ 	.word	0x00000650
        /*0150*/ 	.word	0x000000ff
        /*0154*/ 	.word	0x00000010
        /*0158*/ 	.short	0x0100
        /*015a*/ 	.byte	0x04
	.zero		1


	//   ....[5]....
        /*015c*/ 	.word	0x00000660
        /*0160*/ 	.word	0x000000ff
        /*0164*/ 	.word	0x00000030
        /*0168*/ 	.short	0x0100
        /*016a*/ 	.byte	0x04
	.zero		1


	//   ....[6]....
        /*016c*/ 	.word	0x00000670
        /*0170*/ 	.word	0x000000ff
        /*0174*/ 	.word	0x00000018
        /*0178*/ 	.short	0x0100
        /*017a*/ 	.byte	0x04
	.zero		1


	//   ....[7]....
        /*017c*/ 	.word	0x00000680
        /*0180*/ 	.word	0x000000ff
        /*0184*/ 	.word	0x00000038
        /*0188*/ 	.short	0x0100
        /*018a*/ 	.byte	0x04
	.zero		1


	//   ....[8]....
        /*018c*/ 	.word	0x000007b0
        /*0190*/ 	.word	0x000000ff
        /*0194*/ 	.word	0x00000040
        /*0198*/ 	.short	0x0100
        /*019a*/ 	.byte	0x04
	.zero		1


	//   ....[9]....
        /*019c*/ 	.word	0x000007c0
        /*01a0*/ 	.word	0x000000ff
        /*01a4*/ 	.word	0x00000060
        /*01a8*/ 	.short	0x0100
        /*01aa*/ 	.byte	0x04
	.zero		1


	//   ....[10]....
        /*01ac*/ 	.word	0x000007d0
        /*01b0*/ 	.word	0x000000ff
        /*01b4*/ 	.word	0x00000048
        /*01b8*/ 	.short	0x0100
        /*01ba*/ 	.byte	0x04
	.zero		1


	//   ....[11]....
        /*01bc*/ 	.word	0x000007e0
        /*01c0*/ 	.word	0x000000ff
        /*01c4*/ 	.word	0x00000068
        /*01c8*/ 	.short	0x0100
        /*01ca*/ 	.byte	0x04
	.zero		1


	//   ....[12]....
        /*01cc*/ 	.word	0x000007f0
        /*01d0*/ 	.word	0x000000ff
        /*01d4*/ 	.word	0x00000050
        /*01d8*/ 	.short	0x0100
        /*01da*/ 	.byte	0x04
	.zero		1


	//   ....[13]....
        /*01dc*/ 	.word	0x00000800
        /*01e0*/ 	.word	0x000000ff
        /*01e4*/ 	.word	0x00000070
        /*01e8*/ 	.short	0x0100
        /*01ea*/ 	.byte	0x04
	.zero		1


	//   ....[14]....
        /*01ec*/ 	.word	0x00000810
        /*01f0*/ 	.word	0x000000ff
        /*01f4*/ 	.word	0x00000058
        /*01f8*/ 	.short	0x0100
        /*01fa*/ 	.byte	0x04
	.zero		1


	//   ....[15]....
        /*01fc*/ 	.word	0x00000820
        /*0200*/ 	.word	0x000000ff
        /*0204*/ 	.word	0x00000078
        /*0208*/ 	.short	0x0100
        /*020a*/ 	.byte	0x04
	.zero		1


	//   ....[16]....
        /*020c*/ 	.word	0x00000910
        /*0210*/ 	.word	0x000000ff
        /*0214*/ 	.word	0x00000080
        /*0218*/ 	.short	0x0100
        /*021a*/ 	.byte	0x06
	.zero		1


	//   ....[17]....
        /*021c*/ 	.word	0x00000920
        /*0220*/ 	.word	0x000000ff
        /*0224*/ 	.word	0x00000088
        /*0228*/ 	.short	0x0100
        /*022a*/ 	.byte	0x06
	.zero		1


	//   ....[18]....
        /*022c*/ 	.word	0x00000a60
        /*0230*/ 	.word	0x000000ff
        /*0234*/ 	.word	0x00000090
        /*0238*/ 	.short	0x0100
        /*023a*/ 	.byte	0x06
	.zero		1


	//   ....[19]....
        /*023c*/ 	.word	0x00000a70
        /*0240*/ 	.word	0x000000ff
        /*0244*/ 	.word	0x000000a0
        /*0248*/ 	.short	0x0100
        /*024a*/ 	.byte	0x06
	.zero		1


	//   ....[20]....
        /*024c*/ 	.word	0x00000a80
        /*0250*/ 	.word	0x000000ff
        /*0254*/ 	.word	0x00000098
        /*0258*/ 	.short	0x0100
        /*025a*/ 	.byte	0x06
	.zero		1


	//   ....[21]....
        /*025c*/ 	.word	0x00000a90
        /*0260*/ 	.word	0x000000ff
        /*0264*/ 	.word	0x000000a8
        /*0268*/ 	.short	0x0100
        /*026a*/ 	.byte	0x06
	.zero		1


	//   ....[22]....
        /*026c*/ 	.word	0x00000bc0
        /*0270*/ 	.word	0x000000ff
        /*0274*/ 	.word	0x000000b0
        /*0278*/ 	.short	0x0100
        /*027a*/ 	.byte	0x04
	.zero		1


	//   ....[23]....
        /*027c*/ 	.word	0x00000bd0
        /*0280*/ 	.word	0x000000ff
        /*0284*/ 	.word	0x000000d0
        /*0288*/ 	.short	0x0100
        /*028a*/ 	.byte	0x04
	.zero		1


	//   ....[24]....
        /*028c*/ 	.word	0x00000be0
        /*0290*/ 	.word	0x000000ff
        /*0294*/ 	.word	0x000000b8
        /*0298*/ 	.short	0x0100
        /*029a*/ 	.byte	0x04
	.zero		1


	//   ....[25]....
        /*029c*/ 	.word	0x00000bf0
        /*02a0*/ 	.word	0x000000ff
        /*02a4*/ 	.word	0x000000d8
        /*02a8*/ 	.short	0x0100
        /*02aa*/ 	.byte	0x04
	.zero		1


	//   ....[26]....
        /*02ac*/ 	.word	0x00000c00
        /*02b0*/ 	.word	0x000000ff
        /*02b4*/ 	.word	0x000000c0
        /*02b8*/ 	.short	0x0100
        /*02ba*/ 	.byte	0x04
	.zero		1


	//   ....[27]....
        /*02bc*/ 	.word	0x00000c10
        /*02c0*/ 	.word	0x000000ff
        /*02c4*/ 	.word	0x000000e0
        /*02c8*/ 	.short	0x0100
        /*02ca*/ 	.byte	0x04
	.zero		1


	//   ....[28]....
        /*02cc*/ 	.word	0x00000c20
        /*02d0*/ 	.word	0x000000ff
        /*02d4*/ 	.word	0x000000c8
        /*02d8*/ 	.short	0x0100
        /*02da*/ 	.byte	0x04
	.zero		1


	//   ....[29]....
        /*02dc*/ 	.word	0x00000c30
        /*02e0*/ 	.word	0x000000ff
        /*02e4*/ 	.word	0x000000e8
        /*02e8*/ 	.short	0x0100
        /*02ea*/ 	.byte	0x04
	.zero		1


	//   ....[30]....
        /*02ec*/ 	.word	0x00000d20
        /*02f0*/ 	.word	0x000000ff
        /*02f4*/ 	.word	0x000000f0
        /*02f8*/ 	.short	0x0100
        /*02fa*/ 	.byte	0x04
	.zero		1


	//   ....[31]....
        /*02fc*/ 	.word	0x00000d30
        /*0300*/ 	.word	0x000000ff
        /*0304*/ 	.word	0x00000100
        /*0308*/ 	.short	0x0100
        /*030a*/ 	.byte	0x04
	.zero		1


	//   ....[32]....
        /*030c*/ 	.word	0x00000d40
        /*0310*/ 	.word	0x000000ff
        /*0314*/ 	.word	0x000000f8
        /*0318*/ 	.short	0x0100
        /*031a*/ 	.byte	0x04
	.zero		1


	//   ....[33]....
        /*031c*/ 	.word	0x00000d50
        /*0320*/ 	.word	0x000000ff
        /*0324*/ 	.word	0x00000108
        /*0328*/ 	.short	0x0100
        /*032a*/ 	.byte	0x04
	.zero		1


	//   ....[34]....
        /*032c*/ 	.word	0x00001a90
        /*0330*/ 	.word	0x00000000
        /*0334*/ 	.word	0x00000100
        /*0338*/ 	.short	0x010a
        /*033a*/ 	.byte	0xff
	.zero		1


	//   ....[35]....
        /*033c*/ 	.word	0x00001ac0
        /*0340*/ 	.word	0x00000000
        /*0344*/ 	.word	0x000000f0
        /*0348*/ 	.short	0x0101
        /*034a*/ 	.byte	0xff
	.zero		1


	//   ....[36]....
        /*034c*/ 	.word	0x00001ba0
        /*0350*/ 	.word	0x000000ff
        /*0354*/ 	.word	0x00000020
        /*0358*/ 	.short	0x010a
        /*035a*/ 	.byte	0x04
	.zero		1


	//   ....[37]....
        /*035c*/ 	.word	0x00001c20
        /*0360*/ 	.word	0x000000ff
        /*0364*/ 	.word	0x00000020
        /*0368*/ 	.short	0x010a
        /*036a*/ 	.byte	0x21
	.zero		1


	//   ....[38]....
        /*036c*/ 	.word	0x00001d60
        /*0370*/ 	.word	0x000000ff
        /*0374*/ 	.word	0x00000020
        /*0378*/ 	.short	0x010a
        /*037a*/ 	.byte	0x04
	.zero		1


	//   ....[39]....
        /*037c*/ 	.word	0x00002010
        /*0380*/ 	.word	0x000000ff
        /*0384*/ 	.word	0x00000088
        /*0388*/ 	.short	0x0101
        /*038a*/ 	.byte	0x15
	.zero		1


	//   ....[40]....
        /*038c*/ 	.word	0x00002030
        /*0390*/ 	.word	0x000000ff
        /*0394*/ 	.word	0x00000020
        /*0398*/ 	.short	0x010a
        /*039a*/ 	.byte	0x04
	.zero		1


	//   ....[41]....
        /*039c*/ 	.word	0x000020b0
        /*03a0*/ 	.word	0x000000ff
        /*03a4*/ 	.word	0x00000020
        /*03a8*/ 	.short	0x010a
        /*03aa*/ 	.byte	0x21
	.zero		1


	//   ....[42]....
        /*03ac*/ 	.word	0x000021f0
        /*03b0*/ 	.word	0x000000ff
        /*03b4*/ 	.word	0x00000020
        /*03b8*/ 	.short	0x010a
        /*03ba*/ 	.byte	0x04
	.zero		1


	//   ....[43]....
        /*03bc*/ 	.word	0x000024b0
        /*03c0*/ 	.word	0x00000003
        /*03c4*/ 	.word	0x00000090
        /*03c8*/ 	.short	0x010a
        /*03ca*/ 	.byte	0xff
	.zero		1


	//   ....[44]....
        /*03cc*/ 	.word	0x00002600
        /*03d0*/ 	.word	0x00000000
        /*03d4*/ 	.word	0x00000000
        /*03d8*/ 	.short	0x0101
        /*03da*/ 	.byte	0xff
	.zero		1


	//   ....[45]....
        /*03dc*/ 	.word	0x00002bb0
        /*03e0*/ 	.word	0x000000ff
        /*03e4*/ 	.word	0x00000000
        /*03e8*/ 	.short	0x010a
        /*03ea*/ 	.byte	0x04
	.zero		1


	//   ....[46]....
        /*03ec*/ 	.word	0x00002c40
        /*03f0*/ 	.word	0x000000ff
        /*03f4*/ 	.word	0x00000000
        /*03f8*/ 	.short	0x010a
        /*03fa*/ 	.byte	0x05
	.zero		1


	//   ....[47]....
        /*03fc*/ 	.word	0x00002cd0
        /*0400*/ 	.word	0x000000ff
        /*0404*/ 	.word	0x00000000
        /*0408*/ 	.short	0x010a
        /*040a*/ 	.byte	0x05
	.zero		1


	//   ....[48]....
        /*040c*/ 	.word	0x00002d70
        /*0410*/ 	.word	0x00000000
        /*0414*/ 	.word	0x00000000
        /*0418*/ 	.short	0x010a
        /*041a*/ 	.byte	0xff
	.zero		1


	//   ....[49]....
        /*041c*/ 	.word	0x00002e90
        /*0420*/ 	.word	0x00000002
        /*0424*/ 	.word	0x000000f0
        /*0428*/ 	.short	0x010a
        /*042a*/ 	.byte	0xff
	.zero		1


	//   ....[50]....
        /*042c*/ 	.word	0x00002f00
        /*0430*/ 	.word	0x00000002
        /*0434*/ 	.word	0x00000000
        /*0438*/ 	.short	0x0101
        /*043a*/ 	.byte	0xff
	.zero		1


	//   ....[51]....
        /*043c*/ 	.word	0x00002f20
        /*0440*/ 	.word	0x000000ff
        /*0444*/ 	.word	0x000000a0
        /*0448*/ 	.short	0x010a
        /*044a*/ 	.byte	0x04
	.zero		1


	//   ....[52]....
        /*044c*/ 	.word	0x00003040
        /*0450*/ 	.word	0x00000002
        /*0454*/ 	.word	0x00000090
        /*0458*/ 	.short	0x010a
        /*045a*/ 	.byte	0xff
	.zero		1


	//   ....[53]....
        /*045c*/ 	.word	0x00003140
        /*0460*/ 	.word	0x00000002
        /*0464*/ 	.word	0x00000000
        /*0468*/ 	.short	0x0101
        /*046a*/ 	.byte	0xff
	.zero		1


	//   ....[54]....
        /*046c*/ 	.word	0x000031d0
        /*0470*/ 	.word	0x000000ff
        /*0474*/ 	.word	0x000000a0
        /*0478*/ 	.short	0x0106
        /*047a*/ 	.byte	0x04
	.zero		1


	//   ....[55]....
        /*047c*/ 	.word	0x000031f0
        /*0480*/ 	.word	0x000000ff
        /*0484*/ 	.word	0x000000a0
        /*0488*/ 	.short	0x010a
        /*048a*/ 	.byte	0x04
	.zero		1


	//   ....[56]....
        /*048c*/ 	.word	0x00003280
        /*0490*/ 	.word	0x000000ff
        /*0494*/ 	.word	0x000000a0
        /*0498*/ 	.short	0x0106
        /*049a*/ 	.byte	0x07
	.zero		1


	//   ....[57]....
        /*049c*/ 	.word	0x000032c0
        /*04a0*/ 	.word	0x00000000
        /*04a4*/ 	.word	0x000000a0
        /*04a8*/ 	.short	0x010a
        /*04aa*/ 	.byte	0xff
	.zero		1


	//   ....[58]....
        /*04ac*/ 	.word	0x00003890
        /*04b0*/ 	.word	0x00000000
        /*04b4*/ 	.word	0x00000090
        /*04b8*/ 	.short	0x010a
        /*04ba*/ 	.byte	0xff
	.zero		1


	//   ....[59]....
        /*04bc*/ 	.word	0x00003990
        /*04c0*/ 	.word	0x00000003
        /*04c4*/ 	.word	0x00000000
        /*04c8*/ 	.short	0x0101
        /*04ca*/ 	.byte	0xff
	.zero		1


	//   ....[60]....
        /*04cc*/ 	.word	0x000039a0
        /*04d0*/ 	.word	0x000000ff
        /*04d4*/ 	.word	0x00000000
        /*04d8*/ 	.short	0x010a
        /*04da*/ 	.byte	0x04
	.zero		1


	//   ....[61]....
        /*04dc*/ 	.word	0x00003a20
        /*04e0*/ 	.word	0x000000ff
        /*04e4*/ 	.word	0x000000d0
        /*04e8*/ 	.short	0x010a
        /*04ea*/ 	.byte	0x2e
	.zero		1


	//   ....[62]....
        /*04ec*/ 	.word	0x00003b00
        /*04f0*/ 	.word	0x000000ff
        /*04f4*/ 	.word	0x00000000
        /*04f8*/ 	.short	0x010a
        /*04fa*/ 	.byte	0x07
	.zero		1


	//   ....[63]....
        /*04fc*/ 	.word	0x00003c40
        /*0500*/ 	.word	0x000000ff
        /*0504*/ 	.word	0x00000000
        /*0508*/ 	.short	0x010a
        /*050a*/ 	.byte	0x04
	.zero		1


	//   ....[64]....
        /*050c*/ 	.word	0x00004010
        /*0510*/ 	.word	0x000000ff
        /*0514*/ 	.word	0x00000000
        /*0518*/ 	.short	0x010a
        /*051a*/ 	.byte	0x04
	.zero		1


	//   ....[65]....
        /*051c*/ 	.word	0x000040a0
        /*0520*/ 	.word	0x000000ff
        /*0524*/ 	.word	0x00000000
        /*0528*/ 	.short	0x010a
        /*052a*/ 	.byte	0x05
	.zero		1


	//   ....[66]....
        /*052c*/ 	.word	0x00004130
        /*0530*/ 	.word	0x000000ff
        /*0534*/ 	.word	0x00000000
        /*0538*/ 	.short	0x010a
        /*053a*/ 	.byte	0x05
	.zero		1


	//   ....[67]....
        /*053c*/ 	.word	0x000041c0
        /*0540*/ 	.word	0x000000ff
        /*0544*/ 	.word	0x00000000
        /*0548*/ 	.short	0x010a
        /*054a*/ 	.byte	0x04
	.zero		1


	//   ....[68]....
        /*054c*/ 	.word	0x00004690
        /*0550*/ 	.word	0x0000000c
        /*0554*/ 	.word	0x00000090
        /*0558*/ 	.short	0x010a
        /*055a*/ 	.byte	0xff
	.zero		1


	//   ....[69]....
        /*055c*/ 	.word	0x00004800
        /*0560*/ 	.word	0x00000000
        /*0564*/ 	.word	0x00000000
        /*0568*/ 	.short	0x0101
        /*056a*/ 	.byte	0xff
	.zero		1


	//   ....[70]....
        /*056c*/ 	.word	0x00004c90
        /*0570*/ 	.word	0x000000ff
        /*0574*/ 	.word	0x00000088
        /*0578*/ 	.short	0x010a
        /*057a*/ 	.byte	0x15
	.zero		1


	//   ....[71]....
        /*057c*/ 	.word	0x00004e10
        /*0580*/ 	.word	0x000000ff
        /*0584*/ 	.word	0x00000060
        /*0588*/ 	.short	0x010a
        /*058a*/ 	.byte	0x15
	.zero		1


	//   ....[72]....
        /*058c*/ 	.word	0x00004f90
        /*0590*/ 	.word	0x000000ff
        /*0594*/ 	.word	0x00000040
        /*0598*/ 	.short	0x010b
        /*059a*/ 	.byte	0x15
	.zero		1


	//   ....[73]....
        /*059c*/ 	.word	0x00004fa0
        /*05a0*/ 	.word	0x000000ff
        /*05a4*/ 	.word	0x00000000
        /*05a8*/ 	.short	0x0101
        /*05aa*/ 	.byte	0x06
	.zero		1


	//   ....[74]....
        /*05ac*/ 	.word	0x00004fb0
        /*05b0*/ 	.word	0x000000ff
        /*05b4*/ 	.word	0x00000068
        /*05b8*/ 	.short	0x010a
        /*05ba*/ 	.byte	0x15
	.zero		1


	//   ....[75]....
        /*05bc*/ 	.word	0x00005110
        /*05c0*/ 	.word	0x000000ff
        /*05c4*/ 	.word	0x00000048
        /*05c8*/ 	.short	0x010b
        /*05ca*/ 	.byte	0x15
	.zero		1


	//   ....[76]....
        /*05cc*/ 	.word	0x00005120
        /*05d0*/ 	.word	0x000000ff
        /*05d4*/ 	.word	0x00000000
        /*05d8*/ 	.short	0x0101
        /*05da*/ 	.byte	0x06
	.zero		1


	//   ....[77]....
        /*05dc*/ 	.word	0x00005130
        /*05e0*/ 	.word	0x000000ff
        /*05e4*/ 	.word	0x00000070
        /*05e8*/ 	.short	0x010a
        /*05ea*/ 	.byte	0x15
	.zero		1


	//   ....[78]....
        /*05ec*/ 	.word	0x00005280
        /*05f0*/ 	.word	0x000000ff
        /*05f4*/ 	.word	0x00000050
        /*05f8*/ 	.short	0x010b
        /*05fa*/ 	.byte	0x15
	.zero		1


	//   ....[79]....
        /*05fc*/ 	.word	0x00005290
        /*0600*/ 	.word	0x000000ff
        /*0604*/ 	.word	0x00000000
        /*0608*/ 	.short	0x0101
        /*060a*/ 	.byte	0x06
	.zero		1


	//   ....[80]....
        /*060c*/ 	.word	0x000052a0
        /*0610*/ 	.word	0x000000ff
        /*0614*/ 	.word	0x00000078
        /*0618*/ 	.short	0x010a
        /*061a*/ 	.byte	0x15
	.zero		1


	//   ....[81]....
        /*061c*/ 	.word	0x00005490
        /*0620*/ 	.word	0x000000ff
        /*0624*/ 	.word	0x00000058
        /*0628*/ 	.short	0x010b
        /*062a*/ 	.byte	0x15
	.zero		1


	//   ....[82]....
        /*062c*/ 	.word	0x000054a0
        /*0630*/ 	.word	0x000000ff
        /*0634*/ 	.word	0x00000000
        /*0638*/ 	.short	0x0101
        /*063a*/ 	.byte	0x25
	.zero		1


	//   ....[83]....
        /*063c*/ 	.word	0x000054d0
        /*0640*/ 	.word	0x000000ff
        /*0644*/ 	.word	0x00000060
        /*0648*/ 	.short	0x010a
        /*064a*/ 	.byte	0x15
	.zero		1


	//   ....[84]....
        /*064c*/ 	.word	0x000054f0
        /*0650*/ 	.word	0x000000ff
        /*0654*/ 	.word	0x00000068
        /*0658*/ 	.short	0x010a
        /*065a*/ 	.byte	0x15
	.zero		1


	//   ....[85]....
        /*065c*/ 	.word	0x00005510
        /*0660*/ 	.word	0x000000ff
        /*0664*/ 	.word	0x00000070
        /*0668*/ 	.short	0x010a
        /*066a*/ 	.byte	0x15
	.zero		1


	//   ....[86]....
        /*066c*/ 	.word	0x00005550
        /*0670*/ 	.word	0x00000000
        /*0674*/ 	.word	0x00000078
        /*0678*/ 	.short	0x010a
        /*067a*/ 	.byte	0xff
	.zero		1


	//   ....[87]....
        /*067c*/ 	.word	0x000058b0
        /*0680*/ 	.word	0x00000003
        /*0684*/ 	.word	0x00000090
        /*0688*/ 	.short	0x010a
        /*068a*/ 	.byte	0xff
	.zero		1


	//   ....[88]....
        /*068c*/ 	.word	0x00005a30
        /*0690*/ 	.word	0x00000000
        /*0694*/ 	.word	0x00000000
        /*0698*/ 	.short	0x0101
        /*069a*/ 	.byte	0xff
	.zero		1


	//   ....[89]....
        /*069c*/ 	.word	0x000065d0
        /*06a0*/ 	.word	0x000000ff
        /*06a4*/ 	.word	0x00000040
        /*06a8*/ 	.short	0x010a
        /*06aa*/ 	.byte	0x2c
	.zero		1


	//   ....[90]....
        /*06ac*/ 	.word	0x00006610
        /*06b0*/ 	.word	0x0000001a
        /*06b4*/ 	.word	0x000000b0
        /*06b8*/ 	.short	0x010a
        /*06ba*/ 	.byte	0xff
	.zero		1


	//   ....[91]....
        /*06bc*/ 	.word	0x00006790
        /*06c0*/ 	.word	0x000000ff
        /*06c4*/ 	.word	0x00000040
        /*06c8*/ 	.short	0x010a
        /*06ca*/ 	.byte	0x2c
	.zero		1


	//   ....[92]....
        /*06cc*/ 	.word	0x00006890
        /*06d0*/ 	.word	0x0000001a
        /*06d4*/ 	.word	0x000000b0
        /*06d8*/ 	.short	0x010a
        /*06da*/ 	.byte	0xff
	.zero		1


	//   ....[93]....
        /*06dc*/ 	.word	0x00007090
        /*06e0*/ 	.word	0x00000000
        /*06e4*/ 	.word	0x00000000
        /*06e8*/ 	.short	0x0101
        /*06ea*/ 	.byte	0xff
	.zero		1


	//   ....[94]....
        /*06ec*/ 	.word	0x000070a0
        /*06f0*/ 	.word	0x00000002
        /*06f4*/ 	.word	0x00000040
        /*06f8*/ 	.short	0x010a
        /*06fa*/ 	.byte	0xff
	.zero		1


	//   ....[95]....
        /*06fc*/ 	.word	0x00007170
        /*0700*/ 	.word	0x00000002
        /*0704*/ 	.word	0x00000040
        /*0708*/ 	.short	0x010a
        /*070a*/ 	.byte	0xff
	.zero		1


	//   ....[96]....
        /*070c*/ 	.word	0x00007a00
        /*0710*/ 	.word	0x00000015
        /*0714*/ 	.word	0x00000000
        /*0718*/ 	.short	0x0101
        /*071a*/ 	.byte	0xff
	.zero		1


	//   ....[97]....
        /*071c*/ 	.word	0x00007a20
        /*0720*/ 	.word	0x00000000
        /*0724*/ 	.word	0x00000040
        /*0728*/ 	.short	0x010a
        /*072a*/ 	.byte	0xff
	.zero		1


	//   ....[98]....
        /*072c*/ 	.word	0x00007ae0
        /*0730*/ 	.word	0x00000000
        /*0734*/ 	.word	0x00000040
        /*0738*/ 	.short	0x010a
        /*073a*/ 	.byte	0xff
	.zero		1


	//   ....[99]....
        /*073c*/ 	.word	0x00008370
        /*0740*/ 	.word	0x00000015
        /*0744*/ 	.word	0x00000000
        /*0748*/ 	.short	0x0101
        /*074a*/ 	.byte	0xff
	.zero		1


	//   ....[100]....
        /*074c*/ 	.word	0x00008390
        /*0750*/ 	.word	0x00000002
        /*0754*/ 	.word	0x00000040
        /*0758*/ 	.short	0x010a
        /*075a*/ 	.byte	0xff
	.zero		1


	//   ....[101]....
        /*075c*/ 	.word	0x00008450
        /*0760*/ 	.word	0x00000002
        /*0764*/ 	.word	0x00000040
        /*0768*/ 	.short	0x010a
        /*076a*/ 	.byte	0xff
	.zero		1


	//   ....[102]....
        /*076c*/ 	.word	0x00008a20
        /*0770*/ 	.word	0x000000ff
        /*0774*/ 	.word	0x00000000
        /*0778*/ 	.short	0x0101
        /*077a*/ 	.byte	0x04
	.zero		1


	//   ....[103]....
        /*077c*/ 	.word	0x00008d40
        /*0780*/ 	.word	0x00000000
        /*0784*/ 	.word	0x00000000
        /*0788*/ 	.short	0x0101
        /*078a*/ 	.byte	0xff
	.zero		1


	//   ....[104]....
        /*078c*/ 	.word	0x00008fd0
        /*0790*/ 	.word	0x000000ff
        /*0794*/ 	.word	0x00000000
        /*0798*/ 	.short	0x0101
        /*079a*/ 	.byte	0x04
	.zero		1


	//   ....[105]....
        /*079c*/ 	.word	0x00008ff0
        /*07a0*/ 	.word	0x00000000
        /*07a4*/ 	.word	0x00000100
        /*07a8*/ 	.short	0x010a
        /*07aa*/ 	.byte	0xff
	.zero		1


	//   ....[106]....
        /*07ac*/ 	.word	0x00009050
        /*07b0*/ 	.word	0x00000000
        /*07b4*/ 	.word	0x00000020
        /*07b8*/ 	.short	0x010a
        /*07ba*/ 	.byte	0xff
	.zero		1


	//   ....[107]....
        /*07bc*/ 	.word	0x000090b0
        /*07c0*/ 	.word	0x00000000
        /*07c4*/ 	.word	0x00000020
        /*07c8*/ 	.short	0x010a
        /*07ca*/ 	.byte	0xff
	.zero		1


	//   ....[108]....
        /*07cc*/ 	.word	0x00009100
        /*07d0*/ 	.word	0x00000003
        /*07d4*/ 	.word	0x00000090
        /*07d8*/ 	.short	0x010a
        /*07da*/ 	.byte	0xff
	.zero		1


	//   ....[109]....
        /*07dc*/ 	.word	0x00009160
        /*07e0*/ 	.word	0x00000000
        /*07e4*/ 	.word	0x00000000
        /*07e8*/ 	.short	0x010a
        /*07ea*/ 	.byte	0xff
	.zero		1


	//   ....[110]....
        /*07ec*/ 	.word	0x000091c0
        /*07f0*/ 	.word	0x00000000
        /*07f4*/ 	.word	0x00000000
        /*07f8*/ 	.short	0x010a
        /*07fa*/ 	.byte	0xff
	.zero		1


	//   ....[111]....
        /*07fc*/ 	.word	0x00009220
        /*0800*/ 	.word	0x00000000
        /*0804*/ 	.word	0x00000000
        /*0808*/ 	.short	0x010a
        /*080a*/ 	.byte	0xff
	.zero		1


	//   ....[112]....
        /*080c*/ 	.word	0x00009270
        /*0810*/ 	.word	0x00000002
        /*0814*/ 	.word	0x000000f0
        /*0818*/ 	.short	0x010a
        /*081a*/ 	.byte	0xff
	.zero		1


	//   ....[113]....
        /*081c*/ 	.word	0x000092d0
        /*0820*/ 	.word	0x00000002
        /*0824*/ 	.word	0x000000a0
        /*0828*/ 	.short	0x010a
        /*082a*/ 	.byte	0xff
	.zero		1


	//   ....[114]....
        /*082c*/ 	.word	0x00009320
        /*0830*/ 	.word	0x00000002
        /*0834*/ 	.word	0x00000090
        /*0838*/ 	.short	0x010a
        /*083a*/ 	.byte	0xff
	.zero		1


	//   ....[115]....
        /*083c*/ 	.word	0x00009380
        /*0840*/ 	.word	0x00000000
        /*0844*/ 	.word	0x000000a0
        /*0848*/ 	.short	0x010a
        /*084a*/ 	.byte	0xff
	.zero		1


	//   ....[116]....
        /*084c*/ 	.word	0x000093d0
        /*0850*/ 	.word	0x00000000
        /*0854*/ 	.word	0x00000090
        /*0858*/ 	.short	0x010a
        /*085a*/ 	.byte	0xff
	.zero		1


	//   ....[117]....
        /*085c*/ 	.word	0x00009430
        /*0860*/ 	.word	0x00000002
        /*0864*/ 	.word	0x000000d0
        /*0868*/ 	.short	0x010a
        /*086a*/ 	.byte	0xff
	.zero		1


	//   ....[118]....
        /*086c*/ 	.word	0x00009490
        /*0870*/ 	.word	0x00000000
        /*0874*/ 	.word	0x00000000
        /*0878*/ 	.short	0x010a
        /*087a*/ 	.byte	0xff
	.zero		1


	//   ....[119]....
        /*087c*/ 	.word	0x000094f0
        /*0880*/ 	.word	0x00000000
        /*0884*/ 	.word	0x00000000
        /*0888*/ 	.short	0x010a
        /*088a*/ 	.byte	0xff
	.zero		1


	//   ....[120]....
        /*088c*/ 	.word	0x00009550
        /*0890*/ 	.word	0x00000000
        /*0894*/ 	.word	0x00000000
        /*0898*/ 	.short	0x010a
        /*089a*/ 	.byte	0xff
	.zero		1


	//   ....[121]....
        /*089c*/ 	.word	0x000095b0
        /*08a0*/ 	.word	0x00000000
        /*08a4*/ 	.word	0x00000000
        /*08a8*/ 	.short	0x010a
        /*08aa*/ 	.byte	0xff
	.zero		1


	//   ....[122]....
        /*08ac*/ 	.word	0x00009610
        /*08b0*/ 	.word	0x00000000
        /*08b4*/ 	.word	0x00000000
        /*08b8*/ 	.short	0x010a
        /*08ba*/ 	.byte	0xff
	.zero		1


	//   ....[123]....
        /*08bc*/ 	.word	0x00009660
        /*08c0*/ 	.word	0x0000000c
        /*08c4*/ 	.word	0x00000090
        /*08c8*/ 	.short	0x010a
        /*08ca*/ 	.byte	0xff
	.zero		1


	//   ....[124]....
        /*08cc*/ 	.word	0x000096c0
        /*08d0*/ 	.word	0x00000000
        /*08d4*/ 	.word	0x00000088
        /*08d8*/ 	.short	0x010a
        /*08da*/ 	.byte	0xff
	.zero		1


	//   ....[125]....
        /*08dc*/ 	.word	0x00009720
        /*08e0*/ 	.word	0x00000000
        /*08e4*/ 	.word	0x00000060
        /*08e8*/ 	.short	0x010a
        /*08ea*/ 	.byte	0xff
	.zero		1


	//   ....[126]....
        /*08ec*/ 	.word	0x00009780
        /*08f0*/ 	.word	0x00000000
        /*08f4*/ 	.word	0x00000068
        /*08f8*/ 	.short	0x010a
        /*08fa*/ 	.byte	0xff
	.zero		1


	//   ....[127]....
        /*08fc*/ 	.word	0x000097e0
        /*0900*/ 	.word	0x00000000
        /*0904*/ 	.word	0x00000070
        /*0908*/ 	.short	0x010a
        /*090a*/ 	.byte	0xff
	.zero		1


	//   ....[128]....
        /*090c*/ 	.word	0x00009840
        /*0910*/ 	.word	0x00000000
        /*0914*/ 	.word	0x00000078
        /*0918*/ 	.short	0x010a
        /*091a*/ 	.byte	0xff
	.zero		1


	//   ....[129]....
        /*091c*/ 	.word	0x000098a0
        /*0920*/ 	.word	0x00000000
        /*0924*/ 	.word	0x00000060
        /*0928*/ 	.short	0x010a
        /*092a*/ 	.byte	0xff
	.zero		1


	//   ....[130]....
        /*092c*/ 	.word	0x00009900
        /*0930*/ 	.word	0x00000000
        /*0934*/ 	.word	0x00000068
        /*0938*/ 	.short	0x010a
        /*093a*/ 	.byte	0xff
	.zero		1


	//   ....[131]....
        /*093c*/ 	.word	0x00009960
        /*0940*/ 	.word	0x00000000
        /*0944*/ 	.word	0x00000070
        /*0948*/ 	.short	0x010a
        /*094a*/ 	.byte	0xff
	.zero		1


	//   ....[132]....
        /*094c*/ 	.word	0x000099b0
        /*0950*/ 	.word	0x00000003
        /*0954*/ 	.word	0x00000090
        /*0958*/ 	.short	0x010a
        /*095a*/ 	.byte	0xff
	.zero		1


	//   ....[133]....
        /*095c*/ 	.word	0x00009a10
        /*0960*/ 	.word	0x00000000
        /*0964*/ 	.word	0x00000040
        /*0968*/ 	.short	0x010a
        /*096a*/ 	.byte	0xff
	.zero		1


	//   ....[134]....
        /*096c*/ 	.word	0x00009a60
        /*0970*/ 	.word	0x0000001a
        /*0974*/ 	.word	0x000000b0
        /*0978*/ 	.short	0x010a
        /*097a*/ 	.byte	0xff
	.zero		1


	//   ....[135]....
        /*097c*/ 	.word	0x00009ab0
        /*0980*/ 	.word	0x00000002
        /*0984*/ 	.word	0x00000040
        /*0988*/ 	.short	0x010a
        /*098a*/ 	.byte	0xff
	.zero		1


	//   ....[136]....
        /*098c*/ 	.word	0x00009b00
        /*0990*/ 	.word	0x00000000
        /*0994*/ 	.word	0x00000040
        /*0998*/ 	.short	0x010a
        /*099a*/ 	.byte	0xff
	.zero		1


	//   ....[137]....
        /*099c*/ 	.word	0x00009b50
        /*09a0*/ 	.word	0x00000002
        /*09a4*/ 	.word	0x00000040
        /*09a8*/ 	.short	0x010a
        /*09aa*/ 	.byte	0xff
	.zero		1


	//----- nvinfo : EIATTR_NUM_MBARRIERS
	.align		4
.L_47:
        /*09ac*/ 	.byte	0x03, 0x38
        /*09ae*/ 	.short	0x0022


	//----- nvinfo : EIATTR_EXIT_INSTR_OFFSETS
	.align		4
        /*09b0*/ 	.byte	0x04, 0x1c
        /*09b2*/ 	.short	(.L_49 - .L_48)


	//   ....[0]....
.L_48:
        /*09b4*/ 	.word	0x00002da0


	//   ....[1]....
        /*09b8*/ 	.word	0x00003290


	//   ....[2]....
        /*09bc*/ 	.word	0x000032f0


	//   ....[3]....
        /*09c0*/ 	.word	0x00004420


	//   ....[4]....
        /*09c4*/ 	.word	0x00005580


	//   ....[5]....
        /*09c8*/ 	.word	0x000055c0


	//   ....[6]....
        /*09cc*/ 	.word	0x00008ec0


	//   ....[7]....
        /*09d0*/ 	.word	0x00008f40


	//   ....[8]....
        /*09d4*/ 	.word	0x00008f70


	//   ....[9]....
        /*09d8*/ 	.word	0x00008fe0


	//----- nvinfo : EIATTR_MAX_THREADS
	.align		4
.L_49:
        /*09dc*/ 	.byte	0x04, 0x05
        /*09de*/ 	.short	(.L_51 - .L_50)
.L_50:
        /*09e0*/ 	.word	0x00000100
        /*09e4*/ 	.word	0x00000001
        /*09e8*/ 	.word	0x00000001


	//----- nvinfo : EIATTR_CRS_STACK_SIZE
	.align		4
.L_51:
        /*09ec*/ 	.byte	0x04, 0x1e
        /*09ee*/ 	.short	(.L_53 - .L_52)
.L_52:
        /*09f0*/ 	.word	0x00000000


	//----- nvinfo : EIATTR_CBANK_PARAM_SIZE
	.align		4
.L_53:
        /*09f4*/ 	.byte	0x03, 0x19
        /*09f6*/ 	.short	0x0800


	//----- nvinfo : EIATTR_PARAM_CBANK
	.align		4
        /*09f8*/ 	.byte	0x04, 0x0a
        /*09fa*/ 	.short	(.L_55 - .L_54)
	.align		4
.L_54:
        /*09fc*/ 	.word	index@(.nv.constant0._ZN7cutlass13device_kernelINS_4gemm6kernel13GemmUniversalIN4cute5tupleIJiiiiEEENS1_10collective13CollectiveMmaINS1_35MainloopSm100TmaUmmaWarpSpecializedILi4ELi2ELi4ENS5_IJNS4_1CILi4EEENSA_ILi2EEENSA_ILi1EEEEEEEENS5_IJNSA_ILi64EEENSA_ILi128EEESG_EEENS_10tfloat32_tENS5_IJlSD_lEEESJ_SK_NS4_8TiledMMAINS4_8MMA_AtomIJNS4_17SM100_MMA_TF32_SSISJ_SJ_fLi64ELi128ELNS4_4UMMA5MajorE0ELSP_0ELNSO_7ScaleInE0ELSQ_0EEEEEENS4_6LayoutINS5_IJSD_SD_SD_EEENS5_IJNSA_ILi0EEESV_SV_EEEEENS5_IJNS4_10UnderscoreESY_SY_EEEEENS4_23SM90_TMA_LOAD_MULTICASTENS4_14ComposedLayoutINS4_7SwizzleILi3ELi4ELi3EEENS4_18smem_ptr_flag_bitsILi32EEENST_INS5_IJNSA_ILi8EEENSA_ILi32EEEEEENS5_IJS18_SD_EEEEEEEvNS4_8identityES11_S1C_vS1D_EENS_8epilogue10collective18CollectiveEpilogueINS1F_23Sm100TmaWarpSpecializedILi4ELi2ELi16ELb1ELb0EEEJSI_NS5_IJNST_ISG_SD_EENST_IS18_SD_EEEEESJ_SK_SJ_SK_NS1F_6fusion15FusionCallbacksIS1J_NS1N_17LinearCombinationISJ_fSJ_fLNS_15FloatRoundStyleE2EEESI_S1M_JEEENS4_5SM1004TMEM4LOAD26SM100_TMEM_LOAD_16dp128b8xENS4_13SM90_TMA_LOADES1C_NS4_17SM75_U32x4_LDSM_NENS4_14SM90_TMA_STOREES1C_NS4_17SM90_U32x4_STSM_NENS4_39AutoVectorizingCopyWithAssumedAlignmentILi128EEEEEEvvEEEEvNT_6ParamsE)
        /*0a00*/ 	.short	0x0380
        /*0a02*/ 	.short	0x0800


	//----- nvinfo : EIATTR_SW_WAR
	.align		4
.L_55:
        /*0a04*/ 	.byte	0x04, 0x36
        /*0a06*/ 	.short	(.L_57 - .L_56)
.L_56:
        /*0a08*/ 	.word	0x00000008
.L_57:


//--------------------- .nv.callgraph             --------------------------
	.section	.nv.callgraph,"",@"SHT_CUDA_CALLGRAPH"
	.align	4
	.sectionentsize	8
	.align		4
        /*0000*/ 	.word	0x00000000
	.align		4
        /*0004*/ 	.word	0xffffffff
	.align		4
        /*0008*/ 	.word	index@(_ZN7cutlass13device_kernelINS_4gemm6kernel13GemmUniversalIN4cute5tupleIJiiiiEEENS1_10collective13CollectiveMmaINS1_35MainloopSm100TmaUmmaWarpSpecializedILi4ELi2ELi4ENS5_IJNS4_1CILi4EEENSA_ILi2EEENSA_ILi1EEEEEEEENS5_IJNSA_ILi64EEENSA_ILi128EEESG_EEENS_10tfloat32_tENS5_IJlSD_lEEESJ_SK_NS4_8TiledMMAINS4_8MMA_AtomIJNS4_17SM100_MMA_TF32_SSISJ_SJ_fLi64ELi128ELNS4_4UMMA5MajorE0ELSP_0ELNSO_7ScaleInE0ELSQ_0EEEEEENS4_6LayoutINS5_IJSD_SD_SD_EEENS5_IJNSA_ILi0EEESV_SV_EEEEENS5_IJNS4_10UnderscoreESY_SY_EEEEENS4_23SM90_TMA_LOAD_MULTICASTENS4_14ComposedLayoutINS4_7SwizzleILi3ELi4ELi3EEENS4_18smem_ptr_flag_bitsILi32EEENST_INS5_IJNSA_ILi8EEENSA_ILi32EEEEEENS5_IJS18_SD_EEEEEEEvNS4_8identityES11_S1C_vS1D_EENS_8epilogue10collective18CollectiveEpilogueINS1F_23Sm100TmaWarpSpecializedILi4ELi2ELi16ELb1ELb0EEEJSI_NS5_IJNST_ISG_SD_EENST_IS18_SD_EEEEESJ_SK_SJ_SK_NS1F_6fusion15FusionCallbacksIS1J_NS1N_17LinearCombinationISJ_fSJ_fLNS_15FloatRoundStyleE2EEESI_S1M_JEEENS4_5SM1004TMEM4LOAD26SM100_TMEM_LOAD_16dp128b8xENS4_13SM90_TMA_LOADES1C_NS4_17SM75_U32x4_LDSM_NENS4_14SM90_TMA_STOREES1C_NS4_17SM90_U32x4_STSM_NENS4_39AutoVectorizingCopyWithAssumedAlignmentILi128EEEEEEvvEEEEvNT_6ParamsE)
	.align		4
        /*000c*/ 	.word	index@(__assertfail)
	.align		4
        /*0010*/ 	.word	0x00000000
	.align		4
        /*0014*/ 	.word	0xfffffffe
	.align		4
        /*0018*/ 	.word	0x00000000
	.align		4
        /*001c*/ 	.word	0xfffffffd
	.align		4
        /*0020*/ 	.word	0x00000000
	.align		4
        /*0024*/ 	.word	0xfffffffc


//--------------------- .nv.constant4             --------------------------
	.section	.nv.constant4,"a",@progbits
	.align	8
	.align		8
.nv.constant4:
        /*0000*/ 	.dword	__assertfail
	.align		8
        /*0008*/ 	.dword	__unnamed_1
	.align		8
        /*0010*/ 	.dword	__unnamed_2
	.align		8
        /*0018*/ 	.dword	_ZN40_INTERNAL_8594b67b_4_k_cu_edbe4e6d_265674cuda3std3__45__cpo5beginE
	.align		8
        /*0020*/ 	.dword	_ZN40_INTERNAL_8594b67b_4_k_cu_edbe4e6d_265674cuda3std3__45__cpo3endE
	.align		8
        /*0028*/ 	.dword	_ZN40_INTERNAL_8594b67b_4_k_cu_edbe4e6d_265674cuda3std3__45__cpo6cbeginE
	.align		8
        /*0030*/ 	.dword	_ZN40_INTERNAL_8594b67b_4_k_cu_edbe4e6d_265674cuda3std3__45__cpo4cendE
	.align		8
        /*0038*/ 	.dword	_ZN40_INTERNAL_8594b67b_4_k_cu_edbe4e6d_265674cuda3std3__442_GLOBAL__N__8594b67b_4_k_cu_edbe4e6d_265676ignoreE
	.align		8
        /*0040*/ 	.dword	_ZN40_INTERNAL_8594b67b_4_k_cu_edbe4e6d_265674cuda3std3__419piecewise_constructE
	.align		8
        /*0048*/ 	.dword	_ZN40_INTERNAL_8594b67b_4_k_cu_edbe4e6d_265674cuda3std3__48in_placeE
	.align		8
        /*0050*/ 	.dword	_ZN40_INTERNAL_8594b67b_4_k_cu_edbe4e6d_265674cuda3std6ranges3__45__cpo4swapE
	.align		8
        /*0058*/ 	.dword	_ZN40_INTERNAL_8594b67b_4_k_cu_edbe4e6d_265674cuda3std6ranges3__45__cpo9iter_moveE
	.align		8
        /*0060*/ 	.dword	_ZN40_INTERNAL_8594b67b_4_k_cu_edbe4e6d_265674cute7productE
	.align		8
        /*0068*/ 	.dword	_ZN40_INTERNAL_8594b67b_4_k_cu_edbe4e6d_265674cute1_E
	.align		8
        /*0070*/ 	.dword	$str$25
	.align		8
        /*0078*/ 	.dword	$str$26
	.align		8
        /*0080*/ 	.dword	$str$27
	.align		8
        /*0088*/ 	.dword	$str$28


//--------------------- .text._ZN7cutlass13device_kernelINS_4gemm6kernel13GemmUniversalIN4cute5tupleIJiiiiEEENS1_10collective13CollectiveMmaINS1_35MainloopSm100TmaUmmaWarpSpecializedILi4ELi2ELi4ENS5_IJNS4_1CILi4EEENSA_ILi2EEENSA_ILi1EEEEEEEENS5_IJNSA_ILi64EEENSA_ILi128EEESG_EEENS_10tfloat32_tENS5_IJlSD_lEEESJ_SK_NS4_8TiledMMAINS4_8MMA_AtomIJNS4_17SM100_MMA_TF32_SSISJ_SJ_fLi64ELi128ELNS4_4UMMA5MajorE0ELSP_0ELNSO_7ScaleInE0ELSQ_0EEEEEENS4_6LayoutINS5_IJSD_SD_SD_EEENS5_IJNSA_ILi0EEESV_SV_EEEEENS5_IJNS4_10UnderscoreESY_SY_EEEEENS4_23SM90_TMA_LOAD_MULTICASTENS4_14ComposedLayoutINS4_7SwizzleILi3ELi4ELi3EEENS4_18smem_ptr_flag_bitsILi32EEENST_INS5_IJNSA_ILi8EEENSA_ILi32EEEEEENS5_IJS18_SD_EEEEEEEvNS4_8identityES11_S1C_vS1D_EENS_8epilogue10collective18CollectiveEpilogueINS1F_23Sm100TmaWarpSpecializedILi4ELi2ELi16ELb1ELb0EEEJSI_NS5_IJNST_ISG_SD_EENST_IS18_SD_EEEEESJ_SK_SJ_SK_NS1F_6fusion15FusionCallbacksIS1J_NS1N_17LinearCombinationISJ_fSJ_fLNS_15FloatRoundStyleE2EEESI_S1M_JEEENS4_5SM1004TMEM4LOAD26SM100_TMEM_LOAD_16dp128b8xENS4_13SM90_TMA_LOADES1C_NS4_17SM75_U32x4_LDSM_NENS4_14SM90_TMA_STOREES1C_NS4_17SM90_U32x4_STSM_NENS4_39AutoVectorizingCopyWithAssumedAlignmentILi128EEEEEEvvEEEEvNT_6ParamsE --------------------------
	.section	.text._ZN7cutlass13device_kernelINS_4gemm6kernel13GemmUniversalIN4cute5tupleIJiiiiEEENS1_10collective13CollectiveMmaINS1_35MainloopSm100TmaUmmaWarpSpecializedILi4ELi2ELi4ENS5_IJNS4_1CILi4EEENSA_ILi2EEENSA_ILi1EEEEEEEENS5_IJNSA_ILi64EEENSA_ILi128EEESG_EEENS_10tfloat32_tENS5_IJlSD_lEEESJ_SK_NS4_8TiledMMAINS4_8MMA_AtomIJNS4_17SM100_MMA_TF32_SSISJ_SJ_fLi64ELi128ELNS4_4UMMA5MajorE0ELSP_0ELNSO_7ScaleInE0ELSQ_0EEEEEENS4_6LayoutINS5_IJSD_SD_SD_EEENS5_IJNSA_ILi0EEESV_SV_EEEEENS5_IJNS4_10UnderscoreESY_SY_EEEEENS4_23SM90_TMA_LOAD_MULTICASTENS4_14ComposedLayoutINS4_7SwizzleILi3ELi4ELi3EEENS4_18smem_ptr_flag_bitsILi32EEENST_INS5_IJNSA_ILi8EEENSA_ILi32EEEEEENS5_IJS18_SD_EEEEEEEvNS4_8identityES11_S1C_vS1D_EENS_8epilogue10collective18CollectiveEpilogueINS1F_23Sm100TmaWarpSpecializedILi4ELi2ELi16ELb1ELb0EEEJSI_NS5_IJNST_ISG_SD_EENST_IS18_SD_EEEEESJ_SK_SJ_SK_NS1F_6fusion15FusionCallbacksIS1J_NS1N_17LinearCombinationISJ_fSJ_fLNS_15FloatRoundStyleE2EEESI_S1M_JEEENS4_5SM1004TMEM4LOAD26SM100_TMEM_LOAD_16dp128b8xENS4_13SM90_TMA_LOADES1C_NS4_17SM75_U32x4_LDSM_NENS4_14SM90_TMA_STOREES1C_NS4_17SM90_U32x4_STSM_NENS4_39AutoVectorizingCopyWithAssumedAlignmentILi128EEEEEEvvEEEEvNT_6ParamsE,"ax",@progbits
	.align	128
.text._ZN7cutlass13device_kernelINS_4gemm6kernel13GemmUniversalIN4cute5tupleIJiiiiEEENS1_10collective13CollectiveMmaINS1_35MainloopSm100TmaUmmaWarpSpecializedILi4ELi2ELi4ENS5_IJNS4_1CILi4EEENSA_ILi2EEENSA_ILi1EEEEEEEENS5_IJNSA_ILi64EEENSA_ILi128EEESG_EEENS_10tfloat32_tENS5_IJlSD_lEEESJ_SK_NS4_8TiledMMAINS4_8MMA_AtomIJNS4_17SM100_MMA_TF32_SSISJ_SJ_fLi64ELi128ELNS4_4UMMA5MajorE0ELSP_0ELNSO_7ScaleInE0ELSQ_0EEEEEENS4_6LayoutINS5_IJSD_SD_SD_EEENS5_IJNSA_ILi0EEESV_SV_EEEEENS5_IJNS4_10UnderscoreESY_SY_EEEEENS4_23SM90_TMA_LOAD_MULTICASTENS4_14ComposedLayoutINS4_7SwizzleILi3ELi4ELi3EEENS4_18smem_ptr_flag_bitsILi32EEENST_INS5_IJNSA_ILi8EEENSA_ILi32EEEEEENS5_IJS18_SD_EEEEEEEvNS4_8identityES11_S1C_vS1D_EENS_8epilogue10collective18CollectiveEpilogueINS1F_23Sm100TmaWarpSpecializedILi4ELi2ELi16ELb1ELb0EEEJSI_NS5_IJNST_ISG_SD_EENST_IS18_SD_EEEEESJ_SK_SJ_SK_NS1F_6fusion15FusionCallbacksIS1J_NS1N_17LinearCombinationISJ_fSJ_fLNS_15FloatRoundStyleE2EEESI_S1M_JEEENS4_5SM1004TMEM4LOAD26SM100_TMEM_LOAD_16dp128b8xENS4_13SM90_TMA_LOADES1C_NS4_17SM75_U32x4_LDSM_NENS4_14SM90_TMA_STOREES1C_NS4_17SM90_U32x4_STSM_NENS4_39AutoVectorizingCopyWithAssumedAlignmentILi128EEEEEEvvEEEEvNT_6ParamsE:
        .type           _ZN7cutlass13device_kernelINS_4gemm6kernel13GemmUniversalIN4cute5tupleIJiiiiEEENS1_10collective13CollectiveMmaINS1_35MainloopSm100TmaUmmaWarpSpecializedILi4ELi2ELi4ENS5_IJNS4_1CILi4EEENSA_ILi2EEENSA_ILi1EEEEEEEENS5_IJNSA_ILi64EEENSA_ILi128EEESG_EEENS_10tfloat32_tENS5_IJlSD_lEEESJ_SK_NS4_8TiledMMAINS4_8MMA_AtomIJNS4_17SM100_MMA_TF32_SSISJ_SJ_fLi64ELi128ELNS4_4UMMA5MajorE0ELSP_0ELNSO_7ScaleInE0ELSQ_0EEEEEENS4_6LayoutINS5_IJSD_SD_SD_EEENS5_IJNSA_ILi0EEESV_SV_EEEEENS5_IJNS4_10UnderscoreESY_SY_EEEEENS4_23SM90_TMA_LOAD_MULTICASTENS4_14ComposedLayoutINS4_7SwizzleILi3ELi4ELi3EEENS4_18smem_ptr_flag_bitsILi32EEENST_INS5_IJNSA_ILi8EEENSA_ILi32EEEEEENS5_IJS18_SD_EEEEEEEvNS4_8identityES11_S1C_vS1D_EENS_8epilogue10collective18CollectiveEpilogueINS1F_23Sm100TmaWarpSpecializedILi4ELi2ELi16ELb1ELb0EEEJSI_NS5_IJNST_ISG_SD_EENST_IS18_SD_EEEEESJ_SK_SJ_SK_NS1F_6fusion15FusionCallbacksIS1J_NS1N_17LinearCombinationISJ_fSJ_fLNS_15FloatRoundStyleE2EEESI_S1M_JEEENS4_5SM1004TMEM4LOAD26SM100_TMEM_LOAD_16dp128b8xENS4_13SM90_TMA_LOADES1C_NS4_17SM75_U32x4_LDSM_NENS4_14SM90_TMA_STOREES1C_NS4_17SM90_U32x4_STSM_NENS4_39AutoVectorizingCopyWithAssumedAlignmentILi128EEEEEEvvEEEEvNT_6ParamsE,@function
        .size           _ZN7cutlass13device_kernelINS_4gemm6kernel13GemmUniversalIN4cute5tupleIJiiiiEEENS1_10collective13CollectiveMmaINS1_35MainloopSm100TmaUmmaWarpSpecializedILi4ELi2ELi4ENS5_IJNS4_1CILi4EEENSA_ILi2EEENSA_ILi1EEEEEEEENS5_IJNSA_ILi64EEENSA_ILi128EEESG_EEENS_10tfloat32_tENS5_IJlSD_lEEESJ_SK_NS4_8TiledMMAINS4_8MMA_AtomIJNS4_17SM100_MMA_TF32_SSISJ_SJ_fLi64ELi128ELNS4_4UMMA5MajorE0ELSP_0ELNSO_7ScaleInE0ELSQ_0EEEEEENS4_6LayoutINS5_IJSD_SD_SD_EEENS5_IJNSA_ILi0EEESV_SV_EEEEENS5_IJNS4_10UnderscoreESY_SY_EEEEENS4_23SM90_TMA_LOAD_MULTICASTENS4_14ComposedLayoutINS4_7SwizzleILi3ELi4ELi3EEENS4_18smem_ptr_flag_bitsILi32EEENST_INS5_IJNSA_ILi8EEENSA_ILi32EEEEEENS5_IJS18_SD_EEEEEEEvNS4_8identityES11_S1C_vS1D_EENS_8epilogue10collective18CollectiveEpilogueINS1F_23Sm100TmaWarpSpecializedILi4ELi2ELi16ELb1ELb0EEEJSI_NS5_IJNST_ISG_SD_EENST_IS18_SD_EEEEESJ_SK_SJ_SK_NS1F_6fusion15FusionCallbacksIS1J_NS1N_17LinearCombinationISJ_fSJ_fLNS_15FloatRoundStyleE2EEESI_S1M_JEEENS4_5SM1004TMEM4LOAD26SM100_TMEM_LOAD_16dp128b8xENS4_13SM90_TMA_LOADES1C_NS4_17SM75_U32x4_LDSM_NENS4_14SM90_TMA_STOREES1C_NS4_17SM90_U32x4_STSM_NENS4_39AutoVectorizingCopyWithAssumedAlignmentILi128EEEEEEvvEEEEvNT_6ParamsE,(.L_x_187 - _ZN7cutlass13device_kernelINS_4gemm6kernel13GemmUniversalIN4cute5tupleIJiiiiEEENS1_10collective13CollectiveMmaINS1_35MainloopSm100TmaUmmaWarpSpecializedILi4ELi2ELi4ENS5_IJNS4_1CILi4EEENSA_ILi2EEENSA_ILi1EEEEEEEENS5_IJNSA_ILi64EEENSA_ILi128EEESG_EEENS_10tfloat32_tENS5_IJlSD_lEEESJ_SK_NS4_8TiledMMAINS4_8MMA_AtomIJNS4_17SM100_MMA_TF32_SSISJ_SJ_fLi64ELi128ELNS4_4UMMA5MajorE0ELSP_0ELNSO_7ScaleInE0ELSQ_0EEEEEENS4_6LayoutINS5_IJSD_SD_SD_EEENS5_IJNSA_ILi0EEESV_SV_EEEEENS5_IJNS4_10UnderscoreESY_SY_EEEEENS4_23SM90_TMA_LOAD_MULTICASTENS4_14ComposedLayoutINS4_7SwizzleILi3ELi4ELi3EEENS4_18smem_ptr_flag_bitsILi32EEENST_INS5_IJNSA_ILi8EEENSA_ILi32EEEEEENS5_IJS18_SD_EEEEEEEvNS4_8identityES11_S1C_vS1D_EENS_8epilogue10collective18CollectiveEpilogueINS1F_23Sm100TmaWarpSpecializedILi4ELi2ELi16ELb1ELb0EEEJSI_NS5_IJNST_ISG_SD_EENST_IS18_SD_EEEEESJ_SK_SJ_SK_NS1F_6fusion15FusionCallbacksIS1J_NS1N_17LinearCombinationISJ_fSJ_fLNS_15FloatRoundStyleE2EEESI_S1M_JEEENS4_5SM1004TMEM4LOAD26SM100_TMEM_LOAD_16dp128b8xENS4_13SM90_TMA_LOADES1C_NS4_17SM75_U32x4_LDSM_NENS4_14SM90_TMA_STOREES1C_NS4_17SM90_U32x4_STSM_NENS4_39AutoVectorizingCopyWithAssumedAlignmentILi128EEEEEEvvEEEEvNT_6ParamsE)
        .other          _ZN7cutlass13device_kernelINS_4gemm6kernel13GemmUniversalIN4cute5tupleIJiiiiEEENS1_10collective13CollectiveMmaINS1_35MainloopSm100TmaUmmaWarpSpecializedILi4ELi2ELi4ENS5_IJNS4_1CILi4EEENSA_ILi2EEENSA_ILi1EEEEEEEENS5_IJNSA_ILi64EEENSA_ILi128EEESG_EEENS_10tfloat32_tENS5_IJlSD_lEEESJ_SK_NS4_8TiledMMAINS4_8MMA_AtomIJNS4_17SM100_MMA_TF32_SSISJ_SJ_fLi64ELi128ELNS4_4UMMA5MajorE0ELSP_0ELNSO_7ScaleInE0ELSQ_0EEEEEENS4_6LayoutINS5_IJSD_SD_SD_EEENS5_IJNSA_ILi0EEESV_SV_EEEEENS5_IJNS4_10UnderscoreESY_SY_EEEEENS4_23SM90_TMA_LOAD_MULTICASTENS4_14ComposedLayoutINS4_7SwizzleILi3ELi4ELi3EEENS4_18smem_ptr_flag_bitsILi32EEENST_INS5_IJNSA_ILi8EEENSA_ILi32EEEEEENS5_IJS18_SD_EEEEEEEvNS4_8identityES11_S1C_vS1D_EENS_8epilogue10collective18CollectiveEpilogueINS1F_23Sm100TmaWarpSpecializedILi4ELi2ELi16ELb1ELb0EEEJSI_NS5_IJNST_ISG_SD_EENST_IS18_SD_EEEEESJ_SK_SJ_SK_NS1F_6fusion15FusionCallbacksIS1J_NS1N_17LinearCombinationISJ_fSJ_fLNS_15FloatRoundStyleE2EEESI_S1M_JEEENS4_5SM1004TMEM4LOAD26SM100_TMEM_LOAD_16dp128b8xENS4_13SM90_TMA_LOADES1C_NS4_17SM75_U32x4_LDSM_NENS4_14SM90_TMA_STOREES1C_NS4_17SM90_U32x4_STSM_NENS4_39AutoVectorizingCopyWithAssumedAlignmentILi128EEEEEEvvEEEEvNT_6ParamsE,@"STO_CUDA_ENTRY STV_DEFAULT"
_ZN7cutlass13device_kernelINS_4gemm6kernel13GemmUniversalIN4cute5tupleIJiiiiEEENS1_10collective13CollectiveMmaINS1_35MainloopSm100TmaUmmaWarpSpecializedILi4ELi2ELi4ENS5_IJNS4_1CILi4EEENSA_ILi2EEENSA_ILi1EEEEEEEENS5_IJNSA_ILi64EEENSA_ILi128EEESG_EEENS_10tfloat32_tENS5_IJlSD_lEEESJ_SK_NS4_8TiledMMAINS4_8MMA_AtomIJNS4_17SM100_MMA_TF32_SSISJ_SJ_fLi64ELi128ELNS4_4UMMA5MajorE0ELSP_0ELNSO_7ScaleInE0ELSQ_0EEEEEENS4_6LayoutINS5_IJSD_SD_SD_EEENS5_IJNSA_ILi0EEESV_SV_EEEEENS5_IJNS4_10UnderscoreESY_SY_EEEEENS4_23SM90_TMA_LOAD_MULTICASTENS4_14ComposedLayoutINS4_7SwizzleILi3ELi4ELi3EEENS4_18smem_ptr_flag_bitsILi32EEENST_INS5_IJNSA_ILi8EEENSA_ILi32EEEEEENS5_IJS18_SD_EEEEEEEvNS4_8identityES11_S1C_vS1D_EENS_8epilogue10collective18CollectiveEpilogueINS1F_23Sm100TmaWarpSpecializedILi4ELi2ELi16ELb1ELb0EEEJSI_NS5_IJNST_ISG_SD_EENST_IS18_SD_EEEEESJ_SK_SJ_SK_NS1F_6fusion15FusionCallbacksIS1J_NS1N_17LinearCombinationISJ_fSJ_fLNS_15FloatRoundStyleE2EEESI_S1M_JEEENS4_5SM1004TMEM4LOAD26SM100_TMEM_LOAD_16dp128b8xENS4_13SM90_TMA_LOADES1C_NS4_17SM75_U32x4_LDSM_NENS4_14SM90_TMA_STOREES1C_NS4_17SM90_U32x4_STSM_NENS4_39AutoVectorizingCopyWithAssumedAlignmentILi128EEEEEEvvEEEEvNT_6ParamsE:
[----:B------:R-:W1:Y:S01]  /*0000*/  LDC R1, c[0x0][0x37c] ;  /* 0x0000df00ff017b82 */ /* 0x000e620000000800 */
[----:B------:R-:W2:Y:S01]  /*0010*/  S2R R65, SR_TID.X ;  /* 0x0000000000417919 */ /* 0x000ea20000002100 */
[----:B------:R-:W3:Y:S01]  /*0020*/  LDCU.64 UR8, c[0x0][0x890] ;  /* 0x00011200ff0877ac */ /* 0x000ee20008000a00 */
[----:B------:R-:W-:Y:S02]  /*0030*/  PRMT R53, RZ, 0x7610, R53 ;  /* 0x00007610ff357816 */ /* 0x000fe40000000035 */
[----:B------:R-:W-:Y:S01]  /*0040*/  ELECT P4, URZ, PT ;  /* 0x0000000000ff782f */ /* 0x000fe20003880000 */
[----:B---3--:R-:W-:-:S04]  /*0050*/  UISETP.NE.U32.AND UP0, UPT, UR8, URZ, UPT ;  /* 0x000000ff0800728c */ /* 0x008fc8000bf05070 */
[----:B------:R-:W-:Y:S01]  /*0060*/  UISETP.NE.AND.EX UP0, UPT, UR9, URZ, UPT, UP0 ;  /* 0x000000ff0900728c */ /* 0x000fe2000bf05300 */
[----:B--2---:R-:W-:-:S05]  /*0070*/  SHF.R.U32.HI R54, RZ, 0x5, R65 ;  /* 0x00000005ff367819 */ /* 0x004fca0000011641 */
[----:B------:R-:W2:Y:S02]  /*0080*/  SHFL.IDX PT, R0, R54, RZ, 0x1f ;  /* 0x00001fff36007589 */ /* 0x000ea400000e0000 */
[----:B--2---:R-:W-:Y:S01]  /*0090*/  R2UR UR17, R0 ;  /* 0x00000000001172ca */ /* 0x004fe200000e0000 */
[----:B-1----:R-:W-:-:S14]  /*00a0*/  BRA.U UP0, `(.L_x_0) ;  /* 0x0000000100307547 */ /* 0x002fdc000b800000 */
[----:B------:R-:W1:Y:S02]  /*00b0*/  LDCU.64 UR4, c[0x0][0x888] ;  /* 0x00011100ff0477ac */ /* 0x000e640008000a00 */
[----:B-1----:R-:W-:-:S04]  /*00c0*/  UISETP.NE.U32.AND UP0, UPT, UR4, URZ, UPT ;  /* 0x000000ff0400728c */ /* 0x002fc8000bf05070 */
[----:B------:R-:W-:-:S09]  /*00d0*/  UISETP.NE.AND.EX UP0, UPT, UR5, URZ, UPT, UP0 ;  /* 0x000000ff0500728c */ /* 0x000fd2000bf05300 */
[----:B------:R-:W-:Y:S05]  /*00e0*/  BRA.U !UP0, `(.L_x_1) ;  /* 0x0000000108147547 */ /* 0x000fea000b800000 */
[----:B------:R-:W1:Y:S01]  /*00f0*/  LDC.64 R2, c[0x0][0x888] ;  /* 0x00022200ff027b82 */ /* 0x000e620000000a00 */
[----:B------:R-:W1:Y:S02]  /*0100*/  LDCU.64 UR4, c[0x0][0x358] ;  /* 0x00006b00ff0477ac */ /* 0x000e640008000a00 */
[----:B-1----:R1:W5:Y:S01]  /*0110*/  LDG.E R27, desc[UR4][R2.64] ;  /* 0x00000004021b7981 */ /* 0x002362000c1e1900 */
[----:B------:R-:W-:Y:S01]  /*0120*/  HFMA2 R53, -RZ, RZ, 0, 5.9604644775390625e-08 ;  /* 0x00000001ff357431 */ /* 0x000fe200000001ff */
[----:B------:R-:W-:Y:S05]  /*0130*/  BRA `(.L_x_0) ;  /* 0x00000000000c7947 */ /* 0x000fea0003800000 */
.L_x_1:
[----:B------:R-:W1:Y:S01]  /*0140*/  LDCU UR4, c[0x0][0x880] ;  /* 0x00011000ff0477ac */ /* 0x000e620008000800 */
[----:B------:R-:W-:Y:S01]  /*0150*/  HFMA2 R53, -RZ, RZ, 0, 5.9604644775390625e-08 ;  /* 0x00000001ff357431 */ /* 0x000fe200000001ff */
[----:B-1----:R-:W-:-:S07]  /*0160*/  MOV R27, UR4 ;  /* 0x00000004001b7c02 */ /* 0x002fce0008000f00 */
.L_x_0:
[----:B------:R-:W2:Y:S02]  /*0170*/  LDCU.64 UR4, c[0x0][0x8b0] ;  /* 0x00011600ff0477ac */ /* 0x000ea40008000a00 */
[----:B--2---:R-:W-:-:S04]  /*0180*/  UISETP.NE.U32.AND UP0, UPT, UR4, URZ, UPT ;  /* 0x000000ff0400728c */ /* 0x004fc8000bf05070 */
[----:B------:R-:W-:-:S09]  /*0190*/  UISETP.NE.AND.EX UP0, UPT, UR5, URZ, UPT, UP0 ;  /* 0x000000ff0500728c */ /* 0x000fd2000bf05300 */
[----:B------:R-:W-:Y:S05]  /*01a0*/  BRA.U UP0, `(.L_x_2) ;  /* 0x0000000100287547 */ /* 0x000fea000b800000 */
[----:B------:R-:W2:Y:S02]  /*01b0*/  LDCU.64 UR4, c[0x0][0x8a8] ;  /* 0x00011500ff0477ac */ /* 0x000ea40008000a00 */
[----:B--2---:R-:W-:-:S04]  /*01c0*/  UISETP.NE.U32.AND UP0, UPT, UR4, URZ, UPT ;  /* 0x000000ff0400728c */ /* 0x004fc8000bf05070 */
[----:B------:R-:W-:-:S09]  /*01d0*/  UISETP.NE.AND.EX UP0, UPT, UR5, URZ, UPT, UP0 ;  /* 0x000000ff0500728c */ /* 0x000fd2000bf05300 */
[----:B------:R-:W-:Y:S05]  /*01e0*/  BRA.U !UP0, `(.L_x_3) ;  /* 0x0000000108107547 */ /* 0x000fea000b800000 */
[----:B------:R-:W2:Y:S01]  /*01f0*/  LDC.64 R24, c[0x0][0x8a8] ;  /* 0x00022a00ff187b82 */ /* 0x000ea20000000a00 */
[----:B------:R-:W2:Y:S02]  /*0200*/  LDCU.64 UR4, c[0x0][0x358] ;  /* 0x00006b00ff0477ac */ /* 0x000ea40008000a00 */
[----:B--2---:R2:W5:Y:S01]  /*0210*/  LDG.E R24, desc[UR4][R24.64] ;  /* 0x0000000418187981 */ /* 0x004562000c1e1900 */
[----:B------:R-:W-:Y:S05]  /*0220*/  BRA `(.L_x_2) ;  /* 0x0000000000087947 */ /* 0x000fea0003800000 */
.L_x_3:
[----:B------:R-:W2:Y:S02]  /*0230*/  LDCU UR4, c[0x0][0x8a0] ;  /* 0x00011400ff0477ac */ /* 0x000ea40008000800 */
[----:B--2---:R-:W-:Y:S02]  /*0240*/  MOV R24, UR4 ;  /* 0x0000000400187c02 */ /* 0x004fe40008000f00 */
.L_x_2:
[----:B------:R-:W-:Y:S01]  /*0250*/  IMAD.U32 R0, RZ, RZ, UR17 ;  /* 0x00000011ff007e24 */ /* 0x000fe2000f8e00ff */
[----:B------:R-:W-:Y:S04]  /*0260*/  BSSY.RECONVERGENT B0, `(.L_x_4) ;  /* 0x000000c000007945 */ /* 0x000fe80003800200 */
[C---:B------:R-:W-:Y:S02]  /*0270*/  ISETP.NE.OR P1, PT, R0.reuse, 0x1, !P4 ;  /* 0x000000010000780c */ /* 0x040fe40006725670 */
[----:B------:R-:W-:-:S11]  /*0280*/  ISETP.NE.OR P0, PT, R0, 0x3, !P4 ;  /* 0x000000030000780c */ /* 0x000fd60006705670 */
[----:B------:R-:W-:Y:S05]  /*0290*/  @P1 BRA `(.L_x_5) ;  /* 0x0000000000201947 */ /* 0x000fea0003800000 */
[----:B------:R-:W3:Y:S02]  /*02a0*/  LDCU.64 UR4, c[0x0][0x348] ;  /* 0x00006900ff0477ac */ /* 0x000ee40008000a00 */
[----:B---3--:R-:W-:Y:S02]  /*02b0*/  UIADD3 UR6, UP1, UPT, UR4, 0x80, URZ ;  /* 0x0000008004067890 */ /* 0x008fe4000ff3e0ff */
[----:B------:R-:W-:Y:S02]  /*02c0*/  UIADD3 UR4, UP0, UPT, UR4, 0x180, URZ ;  /* 0x0000018004047890 */ /* 0x000fe4000ff1e0ff */
[----:B------:R-:W-:Y:S02]  /*02d0*/  UIADD3.X UR7, UPT, UPT, URZ, UR5, URZ, UP1, !UPT ;  /* 0x00000005ff077290 */ /* 0x000fe40008ffe4ff */
[----:B------:R-:W-:-:S07]  /*02e0*/  UIADD3.X UR5, UPT, UPT, URZ, UR5, URZ, UP0, !UPT ;  /* 0x00000005ff057290 */ /* 0x000fce00087fe4ff */
[----:B------:R3:W-:Y:S02]  /*02f0*/  UTMACCTL.PF [UR6] ;  /* 0x00000000060079b9 */ /* 0x0007e40008040000 */
[----:B------:R3:W-:Y:S02]  /*0300*/  UTMACCTL.PF [UR4] ;  /* 0x00000000040079b9 */ /* 0x0007e40008040000 */
[----:B---3--:R-:W-:Y:S01]  /*0310*/  NOP ;  /* 0x0000000000007918 */ /* 0x008fe20000000000 */
.L_x_5:
[----:B------:R-:W-:Y:S05]  /*0320*/  BSYNC.RECONVERGENT B0 ;  /* 0x0000000000007941 */ /* 0x000fea0003800200 */
.L_x_4:
[----:B------:R-:W-:Y:S04]  /*0330*/  BSSY.RECONVERGENT B0, `(.L_x_6) ;  /* 0x000000a000007945 */ /* 0x000fe80003800200 */
        /* <DEDUP_REMOVED lines=9> */
.L_x_7:
[----:B------:R-:W-:Y:S05]  /*03d0*/  BSYNC.RECONVERGENT B0 ;  /* 0x0000000000007941 */ /* 0x000fea0003800200 */
.L_x_6:
[----:B------:R-:W3:Y:S01]  /*03e0*/  LDCU.64 UR4, c[0x0][0x888] ;  /* 0x00011100ff0477ac */ /* 0x000ee20008000a00 */
[----:B------:R-:W-:Y:S02]  /*03f0*/  UISETP.EQ.U32.AND UP1, UPT, UR8, URZ, UPT ;  /* 0x000000ff0800728c */ /* 0x000fe4000bf22070 */
[----:B------:R-:W-:Y:S02]  /*0400*/  UPLOP3.LUT UP4, UPT, UPT, UPT, UPT, 0x80, 0x8 ;  /* 0x000000000008789c */ /* 0x000fe40003f8f070 */
[----:B---3--:R-:W-:-:S04]  /*0410*/  UISETP.NE.U32.AND UP0, UPT, UR4, URZ, UPT ;  /* 0x000000ff0400728c */ /* 0x008fc8000bf05070 */
[----:B------:R-:W-:-:S04]  /*0420*/  UISETP.NE.AND.EX UP0, UPT, UR5, URZ, UPT, UP0 ;  /* 0x000000ff0500728c */ /* 0x000fc8000bf05300 */
[----:B------:R-:W-:-:S04]  /*0430*/  UISETP.EQ.OR.EX UP2, UPT, UR9, URZ, !UP0, UP1 ;  /* 0x000000ff0900728c */ /* 0x000fc8000c742710 */
[----:B------:R-:W-:-:S06]  /*0440*/  UP2UR UR4, UPR, URZ, 0x4 ;  /* 0x00000004ff047883 */ /* 0x000fcc0008000000 */
[----:B------:R-:W-:Y:S01]  /*0450*/  MOV R56, UR4 ;  /* 0x0000000400387c02 */ /* 0x000fe20008000f00 */
[----:B------:R-:W-:Y:S06]  /*0460*/  BRA.U !UP2, `(.L_x_8) ;  /* 0x000000010a207547 */ /* 0x000fec000b800000 */
[----:B------:R-:W-:Y:S01]  /*0470*/  UISETP.NE.U32.AND UP1, UPT, UR8, URZ, UPT ;  /* 0x000000ff0800728c */ /* 0x000fe2000bf25070 */
[----:B-----5:R-:W-:Y:S01]  /*0480*/  FSETP.NEU.AND P0, PT, R27, RZ, PT ;  /* 0x000000ff1b00720b */ /* 0x020fe20003f0d000 */
[----:B------:R-:W-:Y:S02]  /*0490*/  USEL UR4, URZ, 0xffffffff, UP0 ;  /* 0xffffffffff047887 */ /* 0x000fe40008000000 */
[----:B------:R-:W-:-:S10]  /*04a0*/  UISETP.NE.AND.EX UP1, UPT, UR9, URZ, UPT, UP1 ;  /* 0x000000ff0900728c */ /* 0x000fd4000bf25310 */
[----:B------:R-:W-:Y:S01]  /*04b0*/  VOTEU.ANY UP0, P0 ;  /* 0x0000000000ff7886 */ /* 0x000fe20000000100 */
[----:B------:R-:W-:-:S04]  /*04c0*/  @!UP1 USEL UR4, URZ, 0xffffffff, UP0 ;  /* 0xffffffffff049887 */ /* 0x000fc80008000000 */
[----:B------:R-:W-:-:S04]  /*04d0*/  ULOP3.LUT UR4, UR4, 0x1, URZ, 0xc0, !UPT ;  /* 0x0000000104047892 */ /* 0x000fc8000f8ec0ff */
[----:B------:R-:W-:-:S11]  /*04e0*/  UISETP.NE.U32.AND UP4, UPT, UR4, 0x1, UPT ;  /* 0x000000010400788c */ /* 0x000fd6000bf85070 */
.L_x_8:
[----:B-1----:R-:W1:Y:S01]  /*04f0*/  SHFL.IDX PT, R2, R54, RZ, 0x1f ;  /* 0x00001fff36027589 */ /* 0x002e6200000e0000 */
[----:B------:R-:W-:-:S04]  /*0500*/  UISETP.NE.AND UP0, UPT, UR17, 0x2, UPT ;  /* 0x000000021100788c */ /* 0x000fc8000bf05270 */
[----:B------:R-:W-:Y:S01]  /*0510*/  USEL UR40, URZ, 0x1, UP0 ;  /* 0x00000001ff287887 */ /* 0x000fe20008000000 */
[----:B-1----:R-:W-:-:S13]  /*0520*/  ISETP.NE.AND P0, PT, R2, RZ, PT ;  /* 0x000000ff0200720c */ /* 0x002fda0003f05270 */
[----:B------:R-:W-:Y:S05]  /*0530*/  @P0 BRA `(.L_x_9) ;  /* 0x0000000000580947 */ /* 0x000fea0003800000 */
[----:B------:R-:W1:Y:S01]  /*0540*/  S2UR UR4, SR_CgaCtaId ;  /* 0x00000000000479c3 */ /* 0x000e620000008800 */
[----:B------:R-:W-:Y:S01]  /*0550*/  UMOV UR5, 0x400 ;  /* 0x0000040000057882 */ /* 0x000fe20000000000 */
[----:B------:R-:W-:Y:S01]  /*0560*/  UMOV UR8, 0x1 ;  /* 0x0000000100087882 */ /* 0x000fe20000000000 */
[----:B------:R-:W-:Y:S01]  /*0570*/  UMOV UR6, 0x5 ;  /* 0x0000000500067882 */ /* 0x000fe20000000000 */
[----:B------:R-:W-:-:S04]  /*0580*/  UIADD3 UR8, UPT, UPT, -UR8, 0x100000, URZ ;  /* 0x0010000008087890 */ /* 0x000fc8000fffe1ff */
[----:B------:R-:W-:Y:S02]  /*0590*/  USHF.L.U32 UR9, UR8, 0xb, URZ ;  /* 0x0000000b08097899 */ /* 0x000fe400080006ff */
[----:B------:R-:W-:Y:S02]  /*05a0*/  USHF.L.U32 UR8, UR8, 0x1, URZ ;  /* 0x0000000108087899 */ /* 0x000fe400080006ff */
[----:B------:R-:W-:-:S04]  /*05b0*/  UIADD3 UR6, UPT, UPT, -UR6, 0x100000, URZ ;  /* 0x0010000006067890 */ /* 0x000fc8000fffe1ff */
[----:B------:R-:W-:Y:S02]  /*05c0*/  USHF.L.U32 UR7, UR6, 0xb, URZ ;  /* 0x0000000b06077899 */ /* 0x000fe400080006ff */
[----:B------:R-:W-:Y:S01]  /*05d0*/  USHF.L.U32 UR6, UR6, 0x1, URZ ;  /* 0x0000000106067899 */ /* 0x000fe200080006ff */
[----:B------:R-:W-:Y:S01]  /*05e0*/  ELECT P0, URZ, PT ;  /* 0x0000000000ff782f */ /* 0x000fe20003800000 */
[----:B-1----:R-:W-:Y:S01]  /*05f0*/  ULEA UR4, UR4, UR5, 0x18 ;  /* 0x0000000504047291 */ /* 0x002fe2000f8ec0ff */
[----:B------:R-:W1:Y:S11]  /*0600*/  FENCE.VIEW.ASYNC.S ;  /* 0x00000000000073c6 */ /* 0x000e760000000000 */
[----:B-1----:R1:W3:Y:S01]  /*0610*/  SYNCS.EXCH.64 URZ, [UR4], UR8 ;  /* 0x0000000804ff75b2 */ /* 0x0022e20008000100 */
[----:B------:R1:W4:Y:S01]  /*0620*/  SYNCS.EXCH.64 URZ, [UR4+0x20], UR6 ;  /* 0x0000200604ff75b2 */ /* 0x0003220008000100 */
[----:B------:R1:W1:Y:S01]  /*0630*/  SYNCS.EXCH.64 URZ, [UR4+0x8], UR8 ;  /* 0x0000080804ff75b2 */ /* 0x0002620008000100 */
[----:B------:R1:W1:Y:S01]  /*0640*/  SYNCS.EXCH.64 URZ, [UR4+0x28], UR6 ;  /* 0x0000280604ff75b2 */ /* 0x0002620008000100 */
[----:B------:R1:W1:Y:S01]  /*0650*/  SYNCS.EXCH.64 URZ, [UR4+0x10], UR8 ;  /* 0x0000100804ff75b2 */ /* 0x0002620008000100 */
[----:B------:R1:W1:Y:S01]  /*0660*/  SYNCS.EXCH.64 URZ, [UR4+0x30], UR6 ;  /* 0x0000300604ff75b2 */ /* 0x0002620008000100 */
[----:B------:R1:W1:Y:S01]  /*0670*/  SYNCS.EXCH.64 URZ, [UR4+0x18], UR8 ;  /* 0x0000180804ff75b2 */ /* 0x0002620008000100 */
[----:B------:R1:W1:Y:S01]  /*0680*/  SYNCS.EXCH.64 URZ, [UR4+0x38], UR6 ;  /* 0x0000380604ff75b2 */ /* 0x0002620008000100 */
[----:B------:R-:W-:Y:S01]  /*0690*/  NOP ;  /* 0x0000000000007918 */ /* 0x000fe20000000000 */
.L_x_9:
[----:B------:R-:W2:Y:S01]  /*06a0*/  SHFL.IDX PT, R2, R54, RZ, 0x1f ;  /* 0x00001fff36027589 */ /* 0x000ea200000e0000 */
[----:B------:R-:W-:Y:S01]  /*06b0*/  NOP ;  /* 0x0000000000007918 */ /* 0x000fe20000000000 */
[----:B--2---:R-:W-:-:S13]  /*06c0*/  ISETP.NE.AND P0, PT, R2, 0x1, PT ;  /* 0x000000010200780c */ /* 0x004fda0003f05270 */
[----:B------:R-:W-:Y:S05]  /*06d0*/  @P0 BRA `(.L_x_10) ;  /* 0x0000000000580947 */ /* 0x000fea0003800000 */
[----:B-1----:R-:W1:Y:S01]  /*06e0*/  S2UR UR4, SR_CgaCtaId ;  /* 0x00000000000479c3 */ /* 0x002e620000008800 */
        /* <DEDUP_REMOVED lines=12> */
[----:B-1----:R2:W1:Y:S01]  /*07b0*/  SYNCS.EXCH.64 URZ, [UR4+0x40], UR8 ;  /* 0x0000400804ff75b2 */ /* 0x0024620008000100 */
[----:B------:R2:W1:Y:S01]  /*07c0*/  SYNCS.EXCH.64 URZ, [UR4+0x60], UR6 ;  /* 0x0000600604ff75b2 */ /* 0x0004620008000100 */
[----:B------:R2:W1:Y:S01]  /*07d0*/  SYNCS.EXCH.64 URZ, [UR4+0x48], UR8 ;  /* 0x0000480804ff75b2 */ /* 0x0004620008000100 */
[----:B------:R2:W1:Y:S01]  /*07e0*/  SYNCS.EXCH.64 URZ, [UR4+0x68], UR6 ;  /* 0x0000680604ff75b2 */ /* 0x0004620008000100 */
[----:B------:R2:W1:Y:S01]  /*07f0*/  SYNCS.EXCH.64 URZ, [UR4+0x50], UR8 ;  /* 0x0000500804ff75b2 */ /* 0x0004620008000100 */
[----:B------:R2:W1:Y:S01]  /*0800*/  SYNCS.EXCH.64 URZ, [UR4+0x70], UR6 ;  /* 0x0000700604ff75b2 */ /* 0x0004620008000100 */
[----:B------:R2:W1:Y:S01]  /*0810*/  SYNCS.EXCH.64 URZ, [UR4+0x58], UR8 ;  /* 0x0000580804ff75b2 */ /* 0x0004620008000100 */
[----:B------:R2:W1:Y:S02]  /*0820*/  SYNCS.EXCH.64 URZ, [UR4+0x78], UR6 ;  /* 0x0000780604ff75b2 */ /* 0x0004640008000100 */
[----:B--2---:R-:W-:Y:S01]  /*0830*/  NOP ;  /* 0x0000000000007918 */ /* 0x004fe20000000000 */
.L_x_10:
[----:B------:R-:W2:Y:S01]  /*0840*/  SHFL.IDX PT, R2, R54, RZ, 0x1f ;  /* 0x00001fff36027589 */ /* 0x000ea200000e0000 */
[----:B------:R-:W-:Y:S01]  /*0850*/  NOP ;  /* 0x0000000000007918 */ /* 0x000fe20000000000 */
[----:B--2---:R-:W-:-:S13]  /*0860*/  ISETP.NE.AND P0, PT, R2, 0x3, PT ;  /* 0x000000030200780c */ /* 0x004fda0003f05270 */
[----:B------:R-:W-:Y:S05]  /*0870*/  @P0 BRA `(.L_x_11) ;  /* 0x0000000000300947 */ /* 0x000fea0003800000 */
[----:B-1----:R-:W1:Y:S01]  /*0880*/  S2UR UR4, SR_CgaCtaId ;  /* 0x00000000000479c3 */ /* 0x002e620000008800 */
[----:B------:R-:W-:Y:S01]  /*0890*/  UMOV UR6, 0x400 ;  /* 0x0000040000067882 */ /* 0x000fe20000000000 */
[----:B------:R-:W-:Y:S01]  /*08a0*/  UMOV UR5, 0x20 ;  /* 0x0000002000057882 */ /* 0x000fe20000000000 */
[----:B------:R-:W-:Y:S01]  /*08b0*/  ELECT P0, URZ, PT ;  /* 0x0000000000ff782f */ /* 0x000fe20003800000 */
[----:B-1----:R-:W-:Y:S02]  /*08c0*/  ULEA UR6, UR4, UR6, 0x18 ;  /* 0x0000000604067291 */ /* 0x002fe4000f8ec0ff */
[----:B------:R-:W-:-:S04]  /*08d0*/  UIADD3 UR4, UPT, UPT, -UR5, 0x100000, URZ ;  /* 0x0010000005047890 */ /* 0x000fc8000fffe1ff */
[----:B------:R-:W-:Y:S02]  /*08e0*/  USHF.L.U32 UR5, UR4, 0xb, URZ ;  /* 0x0000000b04057899 */ /* 0x000fe400080006ff */
[----:B------:R-:W-:Y:S01]  /*08f0*/  USHF.L.U32 UR4, UR4, 0x1, URZ ;  /* 0x0000000104047899 */ /* 0x000fe200080006ff */
[----:B------:R-:W1:Y:S11]  /*0900*/  FENCE.VIEW.ASYNC.S ;  /* 0x00000000000073c6 */ /* 0x000e760000000000 */
[----:B-1----:R2:W1:Y:S01]  /*0910*/  SYNCS.EXCH.64 URZ, [UR6+0x80], UR4 ;  /* 0x0000800406ff75b2 */ /* 0x0024620008000100 */
[----:B------:R2:W1:Y:S02]  /*0920*/  SYNCS.EXCH.64 URZ, [UR6+0x88], UR4 ;  /* 0x0000880406ff75b2 */ /* 0x0004640008000100 */
[----:B--2---:R-:W-:Y:S01]  /*0930*/  NOP ;  /* 0x0000000000007918 */ /* 0x004fe20000000000 */
.L_x_11:
[----:B------:R-:W2:Y:S01]  /*0940*/  SHFL.IDX PT, R2, R54, RZ, 0x1f ;  /* 0x00001fff36027589 */ /* 0x000ea200000e0000 */
[----:B------:R-:W-:Y:S01]  /*0950*/  NOP ;  /* 0x0000000000007918 */ /* 0x000fe20000000000 */
[----:B--2---:R-:W-:-:S13]  /*0960*/  ISETP.NE.AND P0, PT, R2, 0x4, PT ;  /* 0x000000040200780c */ /* 0x004fda0003f05270 */
[----:B------:R-:W-:Y:S05]  /*0970*/  @P0 BRA `(.L_x_12) ;  /* 0x00000000004c0947 */ /* 0x000fea0003800000 */
[----:B-1----:R-:W1:Y:S01]  /*0980*/  S2UR UR6, SR_CgaCtaId ;  /* 0x00000000000679c3 */ /* 0x002e620000008800 */
[----:B------:R-:W-:Y:S01]  /*0990*/  UMOV UR4, 0x720 ;  /* 0x0000072000047882 */ /* 0x000fe20000000000 */
[----:B------:R-:W-:Y:S01]  /*09a0*/  UMOV UR5, 0x400 ;  /* 0x0000040000057882 */ /* 0x000fe20000000000 */
[----:B------:R-:W-:Y:S01]  /*09b0*/  USEL UR4, UR4, 0x620, UP4 ;  /* 0x0000062004047887 */ /* 0x000fe2000a000000 */
[----:B------:R-:W-:Y:S01]  /*09c0*/  UMOV UR8, 0x1 ;  /* 0x0000000100087882 */ /* 0x000fe20000000000 */
[----:B------:R-:W-:Y:S01]  /*09d0*/  ELECT P0, URZ, PT ;  /* 0x0000000000ff782f */ /* 0x000fe20003800000 */
[----:B------:R-:W-:-:S04]  /*09e0*/  UIADD3 UR8, UPT, UPT, -UR8, 0x100000, URZ ;  /* 0x0010000008087890 */ /* 0x000fc8000fffe1ff */
[----:B------:R-:W-:Y:S02]  /*09f0*/  USHF.L.U32 UR9, UR8, 0xb, URZ ;  /* 0x0000000b08097899 */ /* 0x000fe400080006ff */
[----:B------:R-:W-:Y:S02]  /*0a00*/  USHF.L.U32 UR8, UR8, 0x1, URZ ;  /* 0x0000000108087899 */ /* 0x000fe400080006ff */
[----:B-1----:R-:W-:Y:S02]  /*0a10*/  ULEA UR6, UR6, UR5, 0x18 ;  /* 0x0000000506067291 */ /* 0x002fe4000f8ec0ff */
[----:B------:R-:W-:-:S04]  /*0a20*/  UIADD3 UR4, UPT, UPT, -UR4, 0x100000, URZ ;  /* 0x0010000004047890 */ /* 0x000fc8000fffe1ff */
[----:B------:R-:W-:Y:S02]  /*0a30*/  USHF.L.U32 UR5, UR4, 0xb, URZ ;  /* 0x0000000b04057899 */ /* 0x000fe400080006ff */
[----:B------:R-:W-:Y:S01]  /*0a40*/  USHF.L.U32 UR4, UR4, 0x1, URZ ;  /* 0x0000000104047899 */ /* 0x000fe200080006ff */
[----:B------:R-:W1:Y:S03]  /*0a50*/  FENCE.VIEW.ASYNC.S ;  /* 0x00000000000073c6 */ /* 0x000e660000000000 */
[----:B-1----:R2:W1:Y:S08]  /*0a60*/  SYNCS.EXCH.64 URZ, [UR6+0x90], UR8 ;  /* 0x0000900806ff75b2 */ /* 0x0024700008000100 */
[----:B------:R2:W1:Y:S01]  /*0a70*/  SYNCS.EXCH.64 URZ, [UR6+0xa0], UR4 ;  /* 0x0000a00406ff75b2 */ /* 0x0004620008000100 */
[----:B------:R2:W1:Y:S01]  /*0a80*/  SYNCS.EXCH.64 URZ, [UR6+0x98], UR8 ;  /* 0x0000980806ff75b2 */ /* 0x0004620008000100 */
[----:B------:R2:W1:Y:S02]  /*0a90*/  SYNCS.EXCH.64 URZ, [UR6+0xa8], UR4 ;  /* 0x0000a80406ff75b2 */ /* 0x0004640008000100 */
[----:B--2---:R-:W-:Y:S01]  /*0aa0*/  NOP ;  /* 0x0000000000007918 */ /* 0x004fe20000000000 */
.L_x_12:
        /* <DEDUP_REMOVED lines=26> */
.L_x_13:
[----:B------:R-:W2:Y:S01]  /*0c50*/  SHFL.IDX PT, R2, R54, RZ, 0x1f ;  /* 0x00001fff36027589 */ /* 0x000ea200000e0000 */
[----:B------:R-:W1:Y:S01]  /*0c60*/  S2UR UR52, SR_CgaCtaId ;  /* 0x00000000003479c3 */ /* 0x000e620000008800 */
[----:B------:R-:W-:Y:S01]  /*0c70*/  NOP ;  /* 0x0000000000007918 */ /* 0x000fe20000000000 */
[----:B--2---:R-:W-:-:S13]  /*0c80*/  ISETP.NE.AND P0, PT, R2, 0x3, PT ;  /* 0x000000030200780c */ /* 0x004fda0003f05270 */
[----:B-1----:R-:W-:Y:S05]  /*0c90*/  @P0 BRA `(.L_x_14) ;  /* 0x0000000000340947 */ /* 0x002fea0003800000 */
[----:B------:R-:W-:Y:S01]  /*0ca0*/  UMOV UR4, 0x400 ;  /* 0x0000040000047882 */ /* 0x000fe20000000000 */
[----:B------:R-:W-:Y:S01]  /*0cb0*/  UMOV UR6, 0x20 ;  /* 0x0000002000067882 */ /* 0x000fe20000000000 */
[----:B------:R-:W-:Y:S02]  /*0cc0*/  ULEA UR4, UR52, UR4, 0x18 ;  /* 0x0000000434047291 */ /* 0x000fe4000f8ec0ff */
[----:B------:R-:W-:-:S04]  /*0cd0*/  UIADD3 UR6, UPT, UPT, -UR6, 0x100000, URZ ;  /* 0x0010000006067890 */ /* 0x000fc8000fffe1ff */
[----:B------:R-:W-:Y:S02]  /*0ce0*/  USHF.L.U32 UR7, UR6, 0xb, URZ ;  /* 0x0000000b06077899 */ /* 0x000fe400080006ff */
[----:B------:R-:W-:Y:S01]  /*0cf0*/  USHF.L.U32 UR6, UR6, 0x1, URZ ;  /* 0x0000000106067899 */ /* 0x000fe200080006ff */
[----:B------:R-:W-:Y:S01]  /*0d00*/  ELECT P0, URZ, PT ;  /* 0x0000000000ff782f */ /* 0x000fe20003800000 */
[----:B------:R-:W1:Y:S10]  /*0d10*/  FENCE.VIEW.ASYNC.S ;  /* 0x00000000000073c6 */ /* 0x000e740000000000 */
[----:B-1----:R1:W2:Y:S01]  /*0d20*/  SYNCS.EXCH.64 URZ, [UR4+0xf0], UR6 ;  /* 0x0000f00604ff75b2 */ /* 0x0022a20008000100 */
[----:B------:R1:W1:Y:S01]  /*0d30*/  SYNCS.EXCH.64 URZ, [UR4+0x100], UR6 ;  /* 0x0001000604ff75b2 */ /* 0x0002620008000100 */
[----:B------:R1:W1:Y:S01]  /*0d40*/  SYNCS.EXCH.64 URZ, [UR4+0xf8], UR6 ;  /* 0x0000f80604ff75b2 */ /* 0x0002620008000100 */
[----:B------:R1:W1:Y:S01]  /*0d50*/  SYNCS.EXCH.64 URZ, [UR4+0x108], UR6 ;  /* 0x0001080604ff75b2 */ /* 0x0002620008000100 */
[----:B------:R-:W-:Y:S01]  /*0d60*/  NOP ;  /* 0x0000000000007918 */ /* 0x000fe20000000000 */
.L_x_14:
[----:B-1----:R-:W1:Y:S01]  /*0d70*/  LDCU UR4, c[0x0][0x36c] ;  /* 0x00006d80ff0477ac */ /* 0x002e620008000800 */
[----:B------:R-:W-:Y:S01]  /*0d80*/  ISETP.NE.OR P4, PT, R0, 0x2, !P4 ;  /* 0x000000020000780c */ /* 0x000fe20006785670 */
[----:B------:R-:W-:Y:S01]  /*0d90*/  NOP ;  /* 0x0000000000007918 */ /* 0x000fe20000000000 */
[----:B------:R-:W-:Y:S01]  /*0da0*/  LOP3.LUT R0, R65, 0x1f, RZ, 0xc0, !PT ;  /* 0x0000001f41007812 */ /* 0x000fe200078ec0ff */
[----:B------:R-:W-:Y:S02]  /*0db0*/  UISETP.NE.AND UP5, UPT, UR17, URZ, UPT ;  /* 0x000000ff1100728c */ /* 0x000fe4000bfa5270 */
[----:B-1----:R-:W-:-:S09]  /*0dc0*/  UISETP.EQ.U32.AND UP6, UPT, UR4, 0x1, UPT ;  /* 0x000000010400788c */ /* 0x002fd2000bfc2070 */
[----:B------:R-:W-:Y:S05]  /*0dd0*/  BRA.U !UP6, `(.L_x_15) ;  /* 0x000000010e087547 */ /* 0x000fea000b800000 */
[----:B--234-:R-:W-:Y:S01]  /*0de0*/  UCGABAR_ARV ;  /* 0x00000000000079c7 */ /* 0x01cfe20008000000 */
[----:B------:R-:W-:Y:S05]  /*0df0*/  BRA `(.L_x_16) ;  /* 0x0000000000047947 */ /* 0x000fea0003800000 */
.L_x_15:
[----:B--234-:R-:W-:Y:S01]  /*0e00*/  NOP ;  /* 0x0000000000007918 */ /* 0x01cfe20000000000 */
.L_x_16:
[----:B------:R-:W1:Y:S01]  /*0e10*/  S2UR UR20, SR_CTAID.Y ;  /* 0x00000000001479c3 */ /* 0x000e620000002600 */
[----:B------:R-:W-:-:S05]  /*0e20*/  CS2R.32 R55, SR_CgaSize ;  /* 0x0000000000377805 */ /* 0x000fca0000008a00 */
[----:B------:R-:W-:-:S05]  /*0e30*/  IMAD R55, R55, -0xa0, RZ ;  /* 0xffffff6037377824 */ /* 0x000fca00078e02ff */
[----:B------:R-:W-:-:S14]  /*0e40*/  R2UR UR4, R55 ;  /* 0x00000000370472ca */ /* 0x000fdc00000e0000 */
[----:B------:R-:W2:Y:S01]  /*0e50*/  LDCU UR4, c[0x0][UR4+0x2b4] ;  /* 0x00005680040477ac */ /* 0x000ea20008000800 */
[----:B------:R-:W-:-:S05]  /*0e60*/  CS2R.32 R55, SR_CgaSize ;  /* 0x0000000000377805 */ /* 0x000fca0000008a00 */
[----:B------:R-:W-:-:S05]  /*0e70*/  IMAD R55, R55, -0xa0, RZ ;  /* 0xffffff6037377824 */ /* 0x000fca00078e02ff */
[----:B------:R-:W-:-:S14]  /*0e80*/  R2UR UR5, R55 ;  /* 0x00000000370572ca */ /* 0x000fdc00000e0000 */
[----:B------:R-:W3:Y:S01]  /*0e90*/  LDCU UR5, c[0x0][UR5+0x2b0] ;  /* 0x00005600050577ac */ /* 0x000ee20008000800 */
[----:B------:R-:W4:Y:S01]  /*0ea0*/  S2UR UR16, SR_CTAID.X ;  /* 0x00000000001079c3 */ /* 0x000f220000002500 */
[----:B------:R-:W-:-:S05]  /*0eb0*/  CS2R.32 R55, SR_CgaSize ;  /* 0x0000000000377805 */ /* 0x000fca0000008a00 */
[----:B------:R-:W-:-:S05]  /*0ec0*/  IMAD R55, R55, -0xa0, RZ ;  /* 0xffffff6037377824 */ /* 0x000fca00078e02ff */
[----:B------:R-:W-:-:S14]  /*0ed0*/  R2UR UR7, R55 ;  /* 0x00000000370772ca */ /* 0x000fdc00000e0000 */
[----:B------:R-:W3:Y:S01]  /*0ee0*/  LDCU UR7, c[0x0][UR7+0x2a4] ;  /* 0x00005480070777ac */ /* 0x000ee20008000800 */
[----:B------:R-:W-:-:S05]  /*0ef0*/  CS2R.32 R55, SR_CgaSize ;  /* 0x0000000000377805 */ /* 0x000fca0000008a00 */
[----:B------:R-:W-:-:S05]  /*0f00*/  IMAD R55, R55, -0xa0, RZ ;  /* 0xffffff6037377824 */ /* 0x000fca00078e02ff */
[----:B------:R-:W-:-:S14]  /*0f10*/  R2UR UR63, R55 ;  /* 0x00000000373f72ca */ /* 0x000fdc00000e0000 */
[----:B------:R-:W3:Y:S01]  /*0f20*/  LDCU UR63, c[0x0][UR63+0x2a0] ;  /* 0x000054003f3f77ac */ /* 0x000ee20008000800 */
[----:B------:R-:W-:Y:S02]  /*0f30*/  ULOP3.LUT UR55, UR52, 0x3, URZ, 0xc0, !UPT ;  /* 0x0000000334377892 */ /* 0x000fe4000f8ec0ff */
[----:B------:R-:W-:Y:S02]  /*0f40*/  USHF.R.U32.HI UR27, URZ, 0x2, UR52 ;  /* 0x00000002ff1b7899 */ /* 0x000fe40008011634 */
[----:B------:R-:W-:Y:S02]  /*0f50*/  UISETP.GT.U32.AND UP1, UPT, UR55, 0xffff, UPT ;  /* 0x0000ffff3700788c */ /* 0x000fe4000bf24070 */
[----:B------:R-:W-:Y:S01]  /*0f60*/  USHF.L.U32 UR38, UR52, 0x8, URZ ;  /* 0x0000000834267899 */ /* 0x000fe200080006ff */
[----:B-1----:R-:W-:Y:S01]  /*0f70*/  I2FP.F32.U32 R2, UR20 ;  /* 0x0000001400027c45 */ /* 0x002fe20008201000 */
[----:B------:R-:W1:Y:S04]  /*0f80*/  LDCU UR21, c[0x0][0xb24] ;  /* 0x00016480ff1577ac */ /* 0x000e680008000800 */
[----:B--2---:R-:W-:Y:S01]  /*0f90*/  FMUL R2, R2, UR4 ;  /* 0x0000000402027c20 */ /* 0x004fe20008400000 */
[----:B------:R-:W-:Y:S01]  /*0fa0*/  ULOP3.LUT UR4, UR52, 0x4, URZ, 0xc0, !UPT ;  /* 0x0000000434047892 */ /* 0x000fe2000f8ec0ff */
[----:B----4-:R-:W-:Y:S01]  /*0fb0*/  I2FP.F32.U32 R3, UR16 ;  /* 0x0000001000037c45 */ /* 0x010fe20008201000 */
[----:B------:R-:W2:Y:S03]  /*0fc0*/  LDCU UR42, c[0x0][0xb24] ;  /* 0x00016480ff2a77ac */ /* 0x000ea60008000800 */
[----:B------:R-:W4:Y:S01]  /*0fd0*/  F2I.U32.TRUNC.NTZ R2, R2 ;  /* 0x0000000200027305 */ /* 0x000f22000020f000 */
[----:B---3--:R-:W-:Y:S01]  /*0fe0*/  FMUL R3, R3, UR5 ;  /* 0x0000000503037c20 */ /* 0x008fe20008400000 */
[----:B------:R-:W-:Y:S01]  /*0ff0*/  UISETP.GT.U32.AND UP0, UPT, UR4, 0xffff, UPT ;  /* 0x0000ffff0400788c */ /* 0x000fe2000bf04070 */
[----:B------:R-:W3:Y:S05]  /*1000*/  LDCU UR28, c[0x0][0xb30] ;  /* 0x00016600ff1c77ac */ /* 0x000eea0008000800 */
[----:B------:R-:W1:Y:S01]  /*1010*/  F2I.U32.TRUNC.NTZ R3, R3 ;  /* 0x0000000300037305 */ /* 0x000e62000020f000 */
[----:B------:R-:W-:-:S02]  /*1020*/  USEL UR30, UR4, 0xffff, !UP0 ;  /* 0x0000ffff041e7887 */ /* 0x000fc4000c000000 */
[----:B------:R-:W-:Y:S01]  /*1030*/  USHF.L.U32 UR37, UR52, 0xa, URZ ;  /* 0x0000000a34257899 */ /* 0x000fe200080006ff */
[----:B------:R-:W-:Y:S01]  /*1040*/  UMOV UR32, 0x11 ;  /* 0x0000001100207882 */ /* 0x000fe20000000000 */
[----:B------:R-:W-:Y:S01]  /*1050*/  USEL UR31, UR55, 0xffff, !UP1 ;  /* 0x0000ffff371f7887 */ /* 0x000fe2000c800000 */
[----:B----4-:R-:W-:Y:S02]  /*1060*/  R2UR UR6, R2 ;  /* 0x00000000020672ca */ /* 0x010fe400000e0000 */
[----:B------:R-:W-:Y:S02]  /*1070*/  PRMT R2, RZ, 0x7610, R2 ;  /* 0x00007610ff027816 */ /* 0x000fe40000000002 */
[----:B-1----:R-:W-:-:S09]  /*1080*/  R2UR UR5, R3 ;  /* 0x00000000030572ca */ /* 0x002fd200000e0000 */
[----:B------:R-:W-:-:S04]  /*1090*/  UIADD3 UR4, UPT, UPT, -UR6, URZ, URZ ;  /* 0x000000ff06047290 */ /* 0x000fc8000fffe1ff */
[----:B------:R-:W-:Y:S02]  /*10a0*/  UIMAD UR4, UR7, UR4, UR20 ;  /* 0x00000004070472a4 */ /* 0x000fe4000f8e0214 */
[----:B------:R-:W-:-:S04]  /*10b0*/  UIADD3 UR5, UPT, UPT, -UR5, URZ, URZ ;  /* 0x000000ff05057290 */ /* 0x000fc8000fffe1ff */
[----:B------:R-:W-:Y:S01]  /*10c0*/  IMAD.U32 R55, RZ, RZ, UR4 ;  /* 0x00000004ff377e24 */ /* 0x000fe2000f8e00ff */
[----:B------:R-:W-:Y:S01]  /*10d0*/  UIMAD UR63, UR63, UR5, UR16 ;  /* 0x000000053f3f72a4 */ /* 0x000fe2000f8e0210 */
[----:B--23--:R-:W-:Y:S11]  /*10e0*/  BRA.U UP5, `(.L_x_17) ;  /* 0x0000000105707547 */ /* 0x00cff6000b800000 */
[----:B------:R-:W-:Y:S01]  /*10f0*/  R2UR UR4, R55 ;  /* 0x00000000370472ca */ /* 0x000fe200000e0000 */
[----:B------:R-:W-:-:S12]  /*1100*/  UISETP.NE.AND UP1, UPT, UR63, 0x2, UPT ;  /* 0x000000023f00788c */ /* 0x000fd8000bf25270 */
[----:B------:R-:W-:Y:S02]  /*1110*/  UISETP.NE.AND UP2, UPT, UR4, URZ, UPT ;  /* 0x000000ff0400728c */ /* 0x000fe4000bf45270 */
[----:B------:R-:W-:Y:S02]  /*1120*/  UISETP.NE.AND UP3, UPT, UR4, 0x1, UPT ;  /* 0x000000010400788c */ /* 0x000fe4000bf65270 */
[----:B------:R-:W-:Y:S02]  /*1130*/  UISETP.NE.AND UP0, UPT, UR63, URZ, UP2 ;  /* 0x000000ff3f00728c */ /* 0x000fe40009705270 */
[----:B------:R-:W-:Y:S02]  /*1140*/  USEL UR4, URZ, 0x10, UP3 ;  /* 0x00000010ff047887 */ /* 0x000fe40009800000 */
[----:B------:R-:W-:Y:S02]  /*1150*/  USEL UR11, URZ, 0x1, UP0 ;  /* 0x00000001ff0b7887 */ /* 0x000fe40008000000 */
[----:B------:R-:W-:-:S02]  /*1160*/  UISETP.NE.AND UP0, UPT, UR63, URZ, UPT ;  /* 0x000000ff3f00728c */ /* 0x000fc4000bf05270 */
[----:B------:R-:W-:Y:S02]  /*1170*/  USEL UR5, URZ, 0x2, UP2 ;  /* 0x00000002ff057887 */ /* 0x000fe40009000000 */
[----:B------:R-:W-:Y:S02]  /*1180*/  USEL UR9, UR4, 0x10, UP0 ;  /* 0x0000001004097887 */ /* 0x000fe40008000000 */
[----:B------:R-:W-:Y:S02]  /*1190*/  UISETP.NE.AND UP0, UPT, UR63, 0x1, UPT ;  /* 0x000000013f00788c */ /* 0x000fe4000bf05270 */
[----:B------:R-:W-:Y:S02]  /*11a0*/  USEL UR4, URZ, 0x20, UP3 ;  /* 0x00000020ff047887 */ /* 0x000fe40009800000 */
[----:B------:R-:W-:Y:S02]  /*11b0*/  USEL UR6, URZ, 0x4, UP2 ;  /* 0x00000004ff067887 */ /* 0x000fe40009000000 */
[----:B------:R-:W-:-:S02]  /*11c0*/  USEL UR7, UR5, 0x2, UP0 ;  /* 0x0000000205077887 */ /* 0x000fc40008000000 */
[----:B------:R-:W-:Y:S02]  /*11d0*/  USEL UR10, UR4, 0x20, UP0 ;  /* 0x00000020040a7887 */ /* 0x000fe40008000000 */
[----:B------:R-:W-:Y:S02]  /*11e0*/  USEL UR5, URZ, 0x40, UP3 ;  /* 0x00000040ff057887 */ /* 0x000fe40009800000 */
[----:B------:R-:W-:Y:S02]  /*11f0*/  USEL UR8, UR6, 0x4, UP1 ;  /* 0x0000000406087887 */ /* 0x000fe40008800000 */
[----:B------:R-:W-:Y:S02]  /*1200*/  USEL UR4, URZ, 0x8, UP2 ;  /* 0x00000008ff047887 */ /* 0x000fe40009000000 */
[----:B------:R-:W-:Y:S02]  /*1210*/  UISETP.NE.AND UP0, UPT, UR63, 0x3, UPT ;  /* 0x000000033f00788c */ /* 0x000fe4000bf05270 */
[----:B------:R-:W-:-:S02]  /*1220*/  UIADD3 UR6, UPT, UPT, UR7, UR9, UR11 ;  /* 0x0000000907067290 */ /* 0x000fc4000fffe00b */
[----:B------:R-:W-:Y:S02]  /*1230*/  USEL UR7, UR5, 0x40, UP1 ;  /* 0x0000004005077887 */ /* 0x000fe40008800000 */
[----:B------:R-:W-:Y:S02]  /*1240*/  USEL UR12, URZ, 0x80, UP3 ;  /* 0x00000080ff0c7887 */ /* 0x000fe40009800000 */
[----:B------:R-:W-:Y:S02]  /*1250*/  USEL UR4, UR4, 0x8, UP0 ;  /* 0x0000000804047887 */ /* 0x000fe40008000000 */
[----:B------:R-:W-:Y:S02]  /*1260*/  UIADD3 UR5, UPT, UPT, UR8, UR10, UR6 ;  /* 0x0000000a08057290 */ /* 0x000fe4000fffe006 */
[----:B------:R-:W-:Y:S02]  /*1270*/  USEL UR6, UR12, 0x80, UP0 ;  /* 0x000000800c067887 */ /* 0x000fe40008000000 */
[----:B------:R-:W-:-:S04]  /*1280*/  UIADD3 UR4, UPT, UPT, UR4, UR7, UR5 ;  /* 0x0000000704047290 */ /* 0x000fc8000fffe005 */
[----:B------:R-:W-:-:S06]  /*1290*/  UIADD3 UR4, UPT, UPT, UR4, UR6, URZ ;  /* 0x0000000604047290 */ /* 0x000fcc000fffe0ff */
[----:B------:R-:W-:-:S07]  /*12a0*/  MOV R2, UR4 ;  /* 0x0000000400027c02 */ /* 0x000fce0008000f00 */
.L_x_17:
[----:B------:R-:W1:Y:S01]  /*12b0*/  S2UR UR36, SR_CTAID.Z ;  /* 0x00000000002479c3 */ /* 0x000e620000002700 */
[----:B------:R-:W-:Y:S01]  /*12c0*/  UISETP.GE.AND UP0, UPT, UR21, 0x1, UPT ;  /* 0x000000011500788c */ /* 0x000fe2000bf06270 */
[----:B------:R-:W-:-:S08]  /*12d0*/  UMOV UR29, 0xf ;  /* 0x0000000f001d7882 */ /* 0x000fd00000000000 */
[----:B------:R-:W-:Y:S05]  /*12e0*/  BRA.U !UP0, `(.L_x_18) ;  /* 0x0000000108d47547 */ /* 0x000fea000b800000 */
[----:B------:R-:W2:Y:S01]  /*12f0*/  LDCU.128 UR12, c[0x0][0xb10] ;  /* 0x00016200ff0c77ac */ /* 0x000ea20008000c00 */
[----:B------:R-:W3:Y:S01]  /*1300*/  LDCU UR6, c[0x0][0x370] ;  /* 0x00006e00ff0677ac */ /* 0x000ee20008000800 */
[----:B------:R-:W4:Y:S01]  /*1310*/  LDCU UR5, c[0x0][0x374] ;  /* 0x00006e80ff0577ac */ /* 0x000f220008000800 */
[----:B------:R-:W1:Y:S01]  /*1320*/  LDCU UR26, c[0x0][0xb0c] ;  /* 0x00016180ff1a77ac */ /* 0x000e620008000800 */
[----:B------:R-:W1:Y:S01]  /*1330*/  LDCU UR4, c[0x0][0xb20] ;  /* 0x00016400ff0477ac */ /* 0x000e620008000800 */
[----:B------:R-:W1:Y:S01]  /*1340*/  LDCU.64 UR8, c[0x0][0xb28] ;  /* 0x00016500ff0877ac */ /* 0x000e620008000a00 */
[----:B--2---:R-:W-:Y:S02]  /*1350*/  UISETP.NE.AND UP0, UPT, UR14, 0x1, UPT ;  /* 0x000000010e00788c */ /* 0x004fe4000bf05270 */
[----:B----4-:R-:W-:Y:S02]  /*1360*/  UIMAD.WIDE.U32 UR10, UR5, UR15, URZ ;  /* 0x0000000f050a72a5 */ /* 0x010fe4000f8e00ff */
[----:B---3--:R-:W-:-:S02]  /*1370*/  UIMAD.WIDE.U32 UR22, UR6, UR12, URZ ;  /* 0x0000000c061672a5 */ /* 0x008fc4000f8e00ff */
[----:B-1----:R-:W-:Y:S02]  /*1380*/  UISETP.NE.AND UP1, UPT, UR26, 0x1, UPT ;  /* 0x000000011a00788c */ /* 0x002fe4000bf25270 */
[----:B------:R-:W-:Y:S01]  /*1390*/  UISETP.NE.AND UP2, UPT, UR21, 0x1, UPT ;  /* 0x000000011500788c */ /* 0x000fe2000bf45270 */
[----:B------:R-:W-:Y:S02]  /*13a0*/  UMOV UR10, UR11 ;  /* 0x0000000b000a7c82 */ /* 0x000fe40008000000 */
[----:B------:R-:W-:Y:S01]  /*13b0*/  UMOV UR22, UR23 ;  /* 0x0000001700167c82 */ /* 0x000fe20008000000 */
[----:B------:R-:W-:Y:S02]  /*13c0*/  @UP0 USHF.R.U32.HI UR5, URZ, UR4, UR10 ;  /* 0x00000004ff050299 */ /* 0x000fe4000801160a */
[----:B------:R-:W-:Y:S02]  /*13d0*/  UIMAD.WIDE.U32 UR24, UR20, UR15, URZ ;  /* 0x0000000f141872a5 */ /* 0x000fe4000f8e00ff */
[----:B------:R-:W-:-:S02]  /*13e0*/  UIMAD.WIDE.U32 UR10, UR5, UR8, URZ ;  /* 0x00000008050a72a5 */ /* 0x000fc4000f8e00ff */
[----:B------:R-:W-:Y:S02]  /*13f0*/  @UP1 USHF.R.U32.HI UR6, URZ, UR13, UR22 ;  /* 0x0000000dff061299 */ /* 0x000fe40008011616 */
[----:B------:R-:W-:Y:S02]  /*1400*/  UIMAD.WIDE.U32 UR18, UR16, UR12, URZ ;  /* 0x0000000c101272a5 */ /* 0x000fe4000f8e00ff */
[----:B------:R-:W-:Y:S01]  /*1410*/  UIMAD.WIDE.U32 UR22, UR6, UR8, URZ ;  /* 0x00000008061672a5 */ /* 0x000fe2000f8e00ff */
[----:B------:R-:W-:Y:S01]  /*1420*/  UMOV UR24, UR25 ;  /* 0x0000001900187c82 */ /* 0x000fe20008000000 */
[----:B------:R-:W-:Y:S01]  /*1430*/  UMOV UR10, UR11 ;  /* 0x0000000b000a7c82 */ /* 0x000fe20008000000 */
[----:B------:R-:W-:Y:S02]  /*1440*/  USHF.R.U32.HI UR24, URZ, UR4, UR24 ;  /* 0x00000004ff187299 */ /* 0x000fe40008011618 */
[----:B------:R-:W-:Y:S02]  /*1450*/  @UP2 USHF.R.U32.HI UR5, URZ, UR9, UR10 ;  /* 0x00000009ff052299 */ /* 0x000fe4000801160a */
[----:B------:R-:W-:Y:S01]  /*1460*/  UMOV UR7, UR23 ;  /* 0x0000001700077c82 */ /* 0x000fe20008000000 */
[----:B------:R-:W-:Y:S01]  /*1470*/  UMOV UR18, UR19 ;  /* 0x0000001300127c82 */ /* 0x000fe20008000000 */
[----:B------:R-:W-:-:S02]  /*1480*/  @UP2 USHF.R.U32.HI UR6, URZ, UR9, UR7 ;  /* 0x00000009ff062299 */ /* 0x000fc40008011607 */
[----:B------:R-:W-:Y:S02]  /*1490*/  USHF.R.U32.HI UR13, URZ, UR13, UR18 ;  /* 0x0000000dff0d7299 */ /* 0x000fe40008011612 */
[----:B------:R-:W-:Y:S02]  /*14a0*/  USEL UR4, UR20, UR24, !UP0 ;  /* 0x0000001814047287 */ /* 0x000fe4000c000000 */
[----:B------:R-:W-:Y:S02]  /*14b0*/  UIMAD UR7, UR5, UR21, URZ ;  /* 0x00000015050772a4 */ /* 0x000fe4000f8e02ff */
[----:B------:R-:W-:Y:S02]  /*14c0*/  USEL UR5, UR16, UR13, !UP1 ;  /* 0x0000000d10057287 */ /* 0x000fe4000c800000 */
[----:B------:R-:W-:Y:S02]  /*14d0*/  UIMAD UR12, UR6, UR21, URZ ;  /* 0x00000015060c72a4 */ /* 0x000fe4000f8e02ff */
[----:B------:R-:W-:-:S02]  /*14e0*/  UISETP.GE.AND UP0, UPT, UR4, UR7, UPT ;  /* 0x000000070400728c */ /* 0x000fc4000bf06270 */
[----:B------:R-:W-:Y:S02]  /*14f0*/  UIMAD.WIDE.U32 UR10, UR4, UR8, URZ ;  /* 0x00000008040a72a5 */ /* 0x000fe4000f8e00ff */
[----:B------:R-:W-:Y:S02]  /*1500*/  UISETP.GE.OR UP0, UPT, UR5, UR12, UP0 ;  /* 0x0000000c0500728c */ /* 0x000fe40008706670 */
[----:B------:R-:W-:Y:S02]  /*1510*/  UIMAD.WIDE.U32 UR12, UR5, UR8, URZ ;  /* 0x00000008050c72a5 */ /* 0x000fe4000f8e00ff */
[----:B------:R-:W-:Y:S01]  /*1520*/  UIADD3 UR10, UPT, UPT, -UR4, URZ, URZ ;  /* 0x000000ff040a7290 */ /* 0x000fe2000fffe1ff */
[----:B------:R-:W-:Y:S01]  /*1530*/  UMOV UR8, UR11 ;  /* 0x0000000b00087c82 */ /* 0x000fe20008000000 */
[----:B------:R-:W-:Y:S02]  /*1540*/  UIADD3 UR11, UPT, UPT, -UR5, URZ, URZ ;  /* 0x000000ff050b7290 */ /* 0x000fe4000fffe1ff */
[----:B------:R-:W-:-:S03]  /*1550*/  USHF.R.U32.HI UR8, URZ, UR9, UR8 ;  /* 0x00000009ff087299 */ /* 0x000fc60008011608 */
[----:B------:R-:W-:Y:S01]  /*1560*/  @!UP0 UMOV UR7, UR13 ;  /* 0x0000000d00078c82 */ /* 0x000fe20008000000 */
[----:B------:R-:W-:Y:S02]  /*1570*/  UIMAD UR20, UR14, UR10, UR20 ;  /* 0x0000000a0e1472a4 */ /* 0x000fe4000f8e0214 */
[----:B------:R-:W-:Y:S02]  /*1580*/  USEL UR8, UR4, UR8, !UP2 ;  /* 0x0000000804087287 */ /* 0x000fe4000d000000 */
[----:B------:R-:W-:Y:S02]  /*1590*/  @!UP0 USHF.R.U32.HI UR7, URZ, UR9, UR7 ;  /* 0x00000009ff078299 */ /* 0x000fe40008011607 */
[----:B------:R-:W-:Y:S02]  /*15a0*/  UIADD3 UR9, UPT, UPT, -UR8, URZ, URZ ;  /* 0x000000ff08097290 */ /* 0x000fe4000fffe1ff */
[----:B------:R-:W-:Y:S02]  /*15b0*/  @!UP0 USEL UR7, UR5, UR7, !UP2 ;  /* 0x0000000705078287 */ /* 0x000fe4000d000000 */
[----:B------:R-:W-:-:S02]  /*15c0*/  UIMAD UR9, UR21, UR9, UR4 ;  /* 0x00000009150972a4 */ /* 0x000fc4000f8e0204 */
[----:B------:R-:W-:Y:S02]  /*15d0*/  @!UP0 UIADD3 UR8, UPT, UPT, UR8, -UR7, URZ ;  /* 0x8000000708088290 */ /* 0x000fe4000fffe0ff */
[----:B------:R-:W-:Y:S02]  /*15e0*/  @!UP0 UIMAD UR6, UR9, UR6, UR7 ;  /* 0x00000006090682a4 */ /* 0x000fe4000f8e0207 */
[----:B------:R-:W-:Y:S02]  /*15f0*/  @!UP0 UIMAD UR4, UR8, UR21, UR5 ;  /* 0x00000015080482a4 */ /* 0x000fe4000f8e0205 */
[----:B------:R-:W-:Y:S02]  /*1600*/  UIMAD UR16, UR26, UR11, UR16 ;  /* 0x0000000b1a1072a4 */ /* 0x000fe4000f8e0210 */
[----:B------:R-:W-:Y:S01]  /*1610*/  UIMAD UR20, UR4, UR14, UR20 ;  /* 0x0000000e041472a4 */ /* 0x000fe2000f8e0214 */
[----:B------:R-:W-:Y:S02]  /*1620*/  @!UP0 UMOV UR5, UR6 ;  /* 0x0000000600058c82 */ /* 0x000fe40008000000 */
[----:B------:R-:W-:-:S12]  /*1630*/  UIMAD UR16, UR5, UR26, UR16 ;  /* 0x0000001a051072a4 */ /* 0x000fd8000f8e0210 */
.L_x_18:
[----:B------:R-:W-:Y:S02]  /*1640*/  UISETP.NE.AND UP1, UPT, UR28, 0x1, UPT ;  /* 0x000000011c00788c */ /* 0x000fe4000bf25270 */
[----:B------:R-:W-:Y:S02]  /*1650*/  ULOP3.LUT UR31, UR31, 0xffff, URZ, 0xc0, !UPT ;  /* 0x0000ffff1f1f7892 */ /* 0x000fe4000f8ec0ff */
[----:B------:R-:W-:Y:S02]  /*1660*/  ULOP3.LUT UR30, UR30, 0xffff, URZ, 0xc0, !UPT ;  /* 0x0000ffff1e1e7892 */ /* 0x000fe4000f8ec0ff */
[----:B------:R-:W-:Y:S02]  /*1670*/  UISETP.NE.AND UP0, UPT, UR17, 0x2, UPT ;  /* 0x000000021100788c */ /* 0x000fe4000bf05270 */
[----:B------:R-:W-:Y:S02]  /*1680*/  ULOP3.LUT UR38, UR38, 0x400, URZ, 0xc0, !UPT ;  /* 0x0000040026267892 */ /* 0x000fe4000f8ec0ff */
[----:B------:R-:W-:-:S02]  /*1690*/  ULOP3.LUT UR37, UR37, 0xc00, URZ, 0xc0, !UPT ;  /* 0x00000c0025257892 */ /* 0x000fc4000f8ec0ff */
[----:B------:R-:W-:Y:S02]  /*16a0*/  USHF.L.U32 UR31, UR32, UR31, URZ ;  /* 0x0000001f201f7299 */ /* 0x000fe400080006ff */
[----:B------:R-:W-:Y:S01]  /*16b0*/  USHF.L.U32 UR30, UR29, UR30, URZ ;  /* 0x0000001e1d1e7299 */ /* 0x000fe200080006ff */
[----:B------:R-:W-:Y:S11]  /*16c0*/  BRA.U UP1, `(.L_x_19) ;  /* 0x0000000101447547 */ /* 0x000ff6000b800000 */
[----:B------:R-:W2:Y:S01]  /*16d0*/  LDCU.128 UR8, c[0x0][0xb10] ;  /* 0x00016200ff0877ac */ /* 0x000ea20008000c00 */
[----:B------:R-:W3:Y:S01]  /*16e0*/  LDCU UR12, c[0x0][0xb0c] ;  /* 0x00016180ff0c77ac */ /* 0x000ee20008000800 */
[----:B------:R-:W4:Y:S01]  /*16f0*/  LDCU UR13, c[0x0][0xb20] ;  /* 0x00016400ff0d77ac */ /* 0x000f220008000800 */
[----:B--2---:R-:W-:Y:S02]  /*1700*/  UIMAD.WIDE.U32 UR6, UR16, UR8, URZ ;  /* 0x00000008100672a5 */ /* 0x004fe4000f8e00ff */
[----:B------:R-:W-:Y:S02]  /*1710*/  UIMAD.WIDE.U32 UR4, UR20, UR11, URZ ;  /* 0x0000000b140472a5 */ /* 0x000fe4000f8e00ff */
[----:B---3--:R-:W-:Y:S02]  /*1720*/  UISETP.NE.AND UP2, UPT, UR12, 0x1, UPT ;  /* 0x000000010c00788c */ /* 0x008fe4000bf45270 */
[----:B------:R-:W-:Y:S01]  /*1730*/  UISETP.NE.AND UP1, UPT, UR10, 0x1, UPT ;  /* 0x000000010a00788c */ /* 0x000fe2000bf25270 */
[----:B------:R-:W-:-:S02]  /*1740*/  UMOV UR6, UR7 ;  /* 0x0000000700067c82 */ /* 0x000fc40008000000 */
[----:B------:R-:W-:Y:S01]  /*1750*/  UMOV UR4, UR5 ;  /* 0x0000000500047c82 */ /* 0x000fe20008000000 */
[----:B------:R-:W-:Y:S02]  /*1760*/  USHF.R.U32.HI UR9, URZ, UR9, UR6 ;  /* 0x00000009ff097299 */ /* 0x000fe40008011606 */
[----:B----4-:R-:W-:Y:S02]  /*1770*/  USHF.R.U32.HI UR4, URZ, UR13, UR4 ;  /* 0x0000000dff047299 */ /* 0x010fe40008011604 */
[----:B------:R-:W-:Y:S02]  /*1780*/  USEL UR5, UR16, UR9, !UP2 ;  /* 0x0000000910057287 */ /* 0x000fe4000d000000 */
[----:B------:R-:W-:-:S04]  /*1790*/  USEL UR4, UR20, UR4, !UP1 ;  /* 0x0000000414047287 */ /* 0x000fc8000c800000 */
[----:B------:R-:W-:Y:S02]  /*17a0*/  UIADD3 UR6, UPT, UPT, UR5, -UR4, URZ ;  /* 0x8000000405067290 */ /* 0x000fe4000fffe0ff */
[----:B------:R-:W-:Y:S02]  /*17b0*/  UIADD3 UR4, UPT, UPT, -UR5, UR4, URZ ;  /* 0x0000000405047290 */ /* 0x000fe4000fffe1ff */
[----:B------:R-:W-:Y:S02]  /*17c0*/  UIMAD UR20, UR6, UR10, UR20 ;  /* 0x0000000a061472a4 */ /* 0x000fe4000f8e0214 */
[----:B------:R-:W-:-:S12]  /*17d0*/  UIMAD UR16, UR4, UR12, UR16 ;  /* 0x0000000c041072a4 */ /* 0x000fd8000f8e0210 */
.L_x_19:
[----:B------:R-:W-:Y:S05]  /*17e0*/  BRA.U !UP6, `(.L_x_20) ;  /* 0x000000010e0c7547 */ /* 0x000fea000b800000 */
[----:B------:R-:W-:Y:S01]  /*17f0*/  UCGABAR_WAIT ;  /* 0x0000000000007dc7 */ /* 0x000fe20008000000 */
[----:B------:R-:W-:Y:S01]  /*1800*/  CCTL.IVALL ;  /* 0x00000000ff00798f */ /* 0x000fe20002000000 */
[----:B------:R-:W-:Y:S05]  /*1810*/  BRA `(.L_x_21) ;  /* 0x0000000000047947 */ /* 0x000fea0003800000 */
.L_x_20:
[----:B------:R-:W-:Y:S06]  /*1820*/  BAR.SYNC.DEFER_BLOCKING 0x0 ;  /* 0x0000000000007b1d */ /* 0x000fec0000010000 */
.L_x_21:
[----:B------:R-:W-:Y:S05]  /*1830*/  BRA.U UP0, `(.L_x_22) ;  /* 0x0000001500607547 */ /* 0x000fea000b800000 */
[----:B------:R-:W2:Y:S01]  /*1840*/  LDCU UR6, c[0x0][0x38c] ;  /* 0x00007180ff0677ac */ /* 0x000ea20008000800 */
[----:B------:R-:W-:Y:S01]  /*1850*/  PLOP3.LUT P2, PT, PT, PT, UP4, 0x80, 0x8 ;  /* 0x000000000008781c */ /* 0x000fe20003f4f048 */
[----:B------:R-:W-:Y:S01]  /*1860*/  IMAD.MOV.U32 R12, RZ, RZ, 0x1 ;  /* 0x00000001ff0c7424 */ /* 0x000fe200078e00ff */
[----:B------:R-:W-:Y:S01]  /*1870*/  ISETP.EQ.OR P3, PT, R0, RZ, P4 ;  /* 0x000000ff0000720c */ /* 0x000fe20002762670 */
[----:B------:R-:W-:Y:S01]  /*1880*/  UISETP.NE.AND UP1, UPT, UR17, URZ, UPT ;  /* 0x000000ff1100728c */ /* 0x000fe2000bf25270 */
[----:B------:R-:W-:Y:S02]  /*1890*/  PLOP3.LUT P2, PT, P2, PT, PT, 0x8, 0x80 ;  /* 0x000000000080781c */ /* 0x000fe4000174e170 */
[----:B------:R-:W-:Y:S01]  /*18a0*/  CS2R R10, SRZ ;  /* 0x00000000000a7805 */ /* 0x000fe2000001ff00 */
[----:B------:R-:W-:Y:S01]  /*18b0*/  IMAD.MOV.U32 R9, RZ, RZ, RZ ;  /* 0x000000ffff097224 */ /* 0x000fe200078e00ff */
[----:B------:R-:W3:Y:S01]  /*18c0*/  LDCU UR49, c[0x0][0x370] ;  /* 0x00006e00ff3177ac */ /* 0x000ee20008000800 */
[----:B------:R-:W-:Y:S01]  /*18d0*/  IMAD.MOV.U32 R8, RZ, RZ, 0x1 ;  /* 0x00000001ff087424 */ /* 0x000fe200078e00ff */
[----:B------:R-:W4:Y:S01]  /*18e0*/  LDCU.64 UR46, c[0x0][0x348] ;  /* 0x00006900ff2e77ac */ /* 0x000f220008000a00 */
[----:B------:R-:W1:Y:S01]  /*18f0*/  LDCU UR48, c[0x0][0x374] ;  /* 0x00006e80ff3077ac */ /* 0x000e620008000800 */
[----:B--2---:R-:W-:-:S02]  /*1900*/  UIADD3 UR5, UPT, UPT, UR6, 0x3f, URZ ;  /* 0x0000003f06057890 */ /* 0x004fc4000fffe0ff */
[----:B------:R-:W-:Y:S02]  /*1910*/  UIADD3 UR56, UPT, UPT, UR6, 0x7e, URZ ;  /* 0x0000007e06387890 */ /* 0x000fe4000fffe0ff */
[----:B------:R-:W-:Y:S02]  /*1920*/  USHF.R.S32.HI UR4, URZ, 0x1f, UR5 ;  /* 0x0000001fff047899 */ /* 0x000fe40008011405 */
[----:B------:R-:W-:Y:S02]  /*1930*/  USEL UR40, UR40, 0x2, UP1 ;  /* 0x0000000228287887 */ /* 0x000fe40008800000 */
[----:B------:R-:W-:Y:S02]  /*1940*/  ULEA.HI UR4, UR4, UR5, URZ, 0x6 ;  /* 0x0000000504047291 */ /* 0x000fe4000f8f30ff */
[----:B------:R-:W-:Y:S02]  /*1950*/  USHF.L.U32 UR5, UR27, 0x5, URZ ;  /* 0x000000051b057899 */ /* 0x000fe400080006ff */
[----:B------:R-:W-:-:S02]  /*1960*/  USHF.R.S32.HI UR51, URZ, 0x6, UR4 ;  /* 0x00000006ff337899 */ /* 0x000fc40008011404 */
[----:B------:R-:W-:Y:S02]  /*1970*/  UIADD3 UR4, UPT, UPT, UR6, -0x1, URZ ;  /* 0xffffffff06047890 */ /* 0x000fe4000fffe0ff */
[----:B------:R-:W-:Y:S02]  /*1980*/  UISETP.LT.U32.AND UP0, UPT, UR51, 0x4, UPT ;  /* 0x000000043300788c */ /* 0x000fe4000bf01070 */
[----:B------:R-:W-:Y:S02]  /*1990*/  UISETP.GE.U32.AND UP2, UPT, UR4, -0x7f, UPT ;  /* 0xffffff810400788c */ /* 0x000fe4000bf46070 */
[----:B------:R-:W-:Y:S02]  /*19a0*/  USEL UR50, UR51, 0x4, UP0 ;  /* 0x0000000433327887 */ /* 0x000fe40008000000 */
[----:B------:R-:W-:Y:S02]  /*19b0*/  ULOP3.LUT UR53, UR5, 0x20, URZ, 0xe2, !UPT ;  /* 0x0000002005357892 */ /* 0x000fe4000f8ee2ff */
[----:B------:R-:W-:-:S02]  /*19c0*/  UIADD3 UR39, UPT, UPT, UR50, -0x1, URZ ;  /* 0xffffffff32277890 */ /* 0x000fc4000fffe0ff */
[----:B------:R-:W-:Y:S01]  /*19d0*/  UIADD3 UR54, UPT, UPT, UR51, -UR50, URZ ;  /* 0x8000003233367290 */ /* 0x000fe2000fffe0ff */
[----:B------:R-:W-:Y:S02]  /*19e0*/  UMOV UR29, URZ ;  /* 0x000000ff001d7c82 */ /* 0x000fe40008000000 */
[----:B------:R-:W-:-:S04]  /*19f0*/  @UP2 UIADD3 UR39, UPT, UPT, UR50, URZ, URZ ;  /* 0x000000ff32272290 */ /* 0x000fc8000fffe0ff */
[----:B-1-34-:R-:W-:-:S12]  /*1a00*/  UIADD3 UR39, UPT, UPT, UR39, 0x1, URZ ;  /* 0x0000000127277890 */ /* 0x01afd8000fffe0ff */
.L_x_46:
[----:B------:R-:W-:Y:S01]  /*1a10*/  UISETP.NE.AND UP0, UPT, UR52, URZ, UPT ;  /* 0x000000ff3400728c */ /* 0x000fe2000bf05270 */
[----:B------:R-:W1:Y:S08]  /*1a20*/  S2UR UR52, SR_CgaCtaId ;  /* 0x00000000003479c3 */ /* 0x000e700000008800 */
[----:B---3--:R-:W-:Y:S05]  /*1a30*/  BRA.U UP0, `(.L_x_23) ;  /* 0x0000000100347547 */ /* 0x008fea000b800000 */
[----:B------:R-:W2:Y:S01]  /*1a40*/  S2R R0, SR_CgaCtaId ;  /* 0x0000000000007919 */ /* 0x000ea20000008800 */
[----:B------:R-:W-:-:S04]  /*1a50*/  MOV R2, 0x400 ;  /* 0x0000040000027802 */ /* 0x000fc80000000f00 */
[----:B--2---:R-:W-:Y:S02]  /*1a60*/  LEA R0, R0, R2, 0x18 ;  /* 0x0000000200007211 */ /* 0x004fe400078ec0ff */
[----:B------:R-:W-:-:S03]  /*1a70*/  SHF.L.U32 R2, R8, 0x1f, RZ ;  /* 0x0000001f08027819 */ /* 0x000fc600000006ff */
[----:B------:R-:W-:-:S04]  /*1a80*/  IMAD R0, R9, 0x8, R0 ;  /* 0x0000000809007824 */ /* 0x000fc800078e0200 */
[----:B------:R-:W2:Y:S02]  /*1a90*/  SYNCS.PHASECHK.TRANS64.TRYWAIT P0, [R0+URZ+0x100], R2 ;  /* 0x00010002000075a7 */ /* 0x000ea400080011ff */
[----:B--2---:R-:W-:Y:S05]  /*1aa0*/  @!P0 BRA `(.L_x_24) ;  /* 0x0000007400508947 */ /* 0x004fea0003800000 */
.L_x_142:
[----:B------:R-:W-:Y:S01]  /*1ab0*/  VIADD R9, R9, 0x1 ;  /* 0x0000000109097836 */ /* 0x000fe20000000000 */
[----:B------:R2:W-:Y:S04]  /*1ac0*/  SYNCS.ARRIVE.TRANS64.A1T0 RZ, [R0+URZ+0xf0], RZ ;  /* 0x0000f0ff00ff79a7 */ /* 0x0005e800081000ff */
[----:B------:R-:W-:-:S04]  /*1ad0*/  ISETP.NE.AND P0, PT, R9, 0x2, PT ;  /* 0x000000020900780c */ /* 0x000fc80003f05270 */
[----:B------:R-:W-:Y:S02]  /*1ae0*/  SEL R9, R9, RZ, P0 ;  /* 0x000000ff09097207 */ /* 0x000fe40000000000 */
[----:B--2---:R-:W-:-:S04]  /*1af0*/  SEL R0, RZ, 0x1, P0 ;  /* 0x00000001ff007807 */ /* 0x004fc80000000000 */
[----:B------:R-:W-:-:S07]  /*1b00*/  LOP3.LUT R8, R8, R0, RZ, 0x3c, !PT ;  /* 0x0000000008087212 */ /* 0x000fce00078e3cff */
.L_x_23:
[----:B------:R-:W-:Y:S01]  /*1b10*/  UMOV UR21, 0x400 ;  /* 0x0000040000157882 */ /* 0x000fe20000000000 */
[----:B------:R-:W-:Y:S01]  /*1b20*/  SHF.L.U32 R0, R12, 0x1f, RZ ;  /* 0x0000001f0c007819 */ /* 0x000fe200000006ff */
[----:B-1----:R-:W-:Y:S02]  /*1b30*/  ULEA UR21, UR52, UR21, 0x18 ;  /* 0x0000001534157291 */ /* 0x002fe4000f8ec0ff */
[----:B------:R-:W-:Y:S02]  /*1b40*/  UISETP.GE.U32.AND UP0, UPT, UR56, 0x7f, UPT ;  /* 0x0000007f3800788c */ /* 0x000fe4000bf06070 */
[----:B------:R-:W-:Y:S02]  /*1b50*/  ULEA UR4, UR29, UR21, 0x3 ;  /* 0x000000151d047291 */ /* 0x000fe4000f8e18ff */
[----:B------:R-:W-:Y:S02]  /*1b60*/  ULEA UR19, UR20, UR55, 0x2 ;  /* 0x0000003714137291 */ /* 0x000fe4000f8e10ff */
[----:B------:R-:W-:-:S02]  /*1b70*/  ULEA UR35, UR16, UR53, 0x6 ;  /* 0x0000003510237291 */ /* 0x000fc4000f8e30ff */
[----:B------:R-:W-:Y:S01]  /*1b80*/  USHF.L.U32 UR19, UR19, 0x5, URZ ;  /* 0x0000000513137899 */ /* 0x000fe200080006ff */
[----:B------:R-:W-:Y:S02]  /*1b90*/  UMOV UR7, URZ ;  /* 0x000000ff00077c82 */ /* 0x000fe40008000000 */
[----:B------:R1:W2:Y:S01]  /*1ba0*/  SYNCS.PHASECHK.TRANS64.TRYWAIT P1, [UR4+0x20], R0 ;  /* 0x00002000ff0075a7 */ /* 0x0002a20008021104 */
[----:B------:R-:W-:Y:S08]  /*1bb0*/  BRA.U !UP0, `(.L_x_25) ;  /* 0x00000005080c7547 */ /* 0x000ff0000b800000 */
[----:B------:R-:W-:Y:S01]  /*1bc0*/  UMOV UR13, URZ ;  /* 0x000000ff000d7c82 */ /* 0x000fe20008000000 */
[----:B------:R-:W-:-:S05]  /*1bd0*/  UMOV UR5, UR29 ;  /* 0x0000001d00057c82 */ /* 0x000fca0008000000 */
.L_x_33:
[----:B------:R-:W-:Y:S01]  /*1be0*/  ULEA UR33, UR5, UR21, 0x3 ;  /* 0x0000001505217291 */ /* 0x000fe2000f8e18ff */
[----:B--2---:R-:W-:Y:S01]  /*1bf0*/  @!P4 MOV R2, 0xc000 ;  /* 0x0000c0000002c802 */ /* 0x004fe20000000f00 */
[----:B--23--:R-:W-:Y:S10]  /*1c00*/  @P1 BRA `(.L_x_26) ;  /* 0x00000000000c1947 */ /* 0x00cff40003800000 */
[----:B------:R-:W-:-:S04]  /*1c10*/  SHF.L.U32 R3, R12, 0x1f, RZ ;  /* 0x0000001f0c037819 */ /* 0x000fc800000006ff */
[----:B------:R-:W2:Y:S02]  /*1c20*/  SYNCS.PHASECHK.TRANS64.TRYWAIT P0, [UR33+0x20], R3 ;  /* 0x00002003ff0075a7 */ /* 0x000ea40008001121 */
[----:B--2---:R-:W-:Y:S05]  /*1c30*/  @!P0 BRA `(.L_x_27) ;  /* 0x0000007400008947 */ /* 0x004fea0003800000 */
.L_x_26:
[----:B------:R2:W-:Y:S01]  /*1c40*/  @!P4 SYNCS.ARRIVE.TRANS64 RZ, [UR33], R2 ;  /* 0x00000002ffffc9a7 */ /* 0x0005e20008000021 */
[----:B------:R-:W-:-:S04]  /*1c50*/  ULOP3.LUT UR4, UR40, 0x2, URZ, 0xfc, !UPT ;  /* 0x0000000228047892 */ /* 0x000fc8000f8efcff */
[----:B------:R-:W-:-:S09]  /*1c60*/  UISETP.NE.AND UP0, UPT, UR4, 0x2, UPT ;  /* 0x000000020400788c */ /* 0x000fd2000bf05270 */
[----:B------:R-:W-:Y:S05]  /*1c70*/  BRA.U UP0, `(.L_x_28) ;  /* 0x0000000100047547 */ /* 0x000fea000b800000 */
[----:B------:R-:W-:Y:S05]  /*1c80*/  BPT.TRAP 0x1 ;  /* 0x000000040000795c */ /* 0x000fea0000300000 */
.L_x_28:
[----:B------:R-:W-:Y:S04]  /*1c90*/  BSSY.RECONVERGENT B0, `(.L_x_29) ;  /* 0x0000003000007945 */ /* 0x000fe80003800200 */
[----:B------:R-:W-:Y:S05]  /*1ca0*/  @P3 BRA `(.L_x_30) ;  /* 0x0000000000043947 */ /* 0x000fea0003800000 */
[----:B------:R-:W-:Y:S05]  /*1cb0*/  BPT.TRAP 0x1 ;  /* 0x000000040000795c */ /* 0x000fea0000300000 */
.L_x_30:
[----:B------:R-:W-:Y:S05]  /*1cc0*/  BSYNC.RECONVERGENT B0 ;  /* 0x0000000000007941 */ /* 0x000fea0003800200 */
.L_x_29:
[----:B------:R-:W-:Y:S01]  /*1cd0*/  UIADD3 UR4, UPT, UPT, UR5, 0x1, URZ ;  /* 0x0000000105047890 */ /* 0x000fe2000fffe0ff */
[----:B------:R-:W-:Y:S01]  /*1ce0*/  BSSY.RECONVERGENT B0, `(.L_x_31) ;  /* 0x000002b000007945 */ /* 0x000fe20003800200 */
[----:B------:R-:W-:Y:S02]  /*1cf0*/  ELECT P0, URZ, PT ;  /* 0x0000000000ff782f */ /* 0x000fe40003800000 */
[----:B------:R-:W-:-:S04]  /*1d00*/  UISETP.NE.AND UP0, UPT, UR4, 0x4, UPT ;  /* 0x000000040400788c */ /* 0x000fc8000bf05270 */
[----:B------:R-:W-:Y:S02]  /*1d10*/  USEL UR6, URZ, 0x1, UP0 ;  /* 0x00000001ff067887 */ /* 0x000fe40008000000 */
[----:B------:R-:W-:-:S04]  /*1d20*/  USEL UR29, UR4, URZ, UP0 ;  /* 0x000000ff041d7287 */ /* 0x000fc80008000000 */
[----:B------:R-:W-:Y:S01]  /*1d30*/  ULEA UR4, UR29, UR21, 0x3 ;  /* 0x000000151d047291 */ /* 0x000fe2000f8e18ff */
[----:B------:R-:W-:-:S04]  /*1d40*/  LOP3.LUT R12, R12, UR6, RZ, 0x3c, !PT ;  /* 0x000000060c0c7c12 */ /* 0x000fc8000f8e3cff */
[----:B-1----:R-:W-:-:S04]  /*1d50*/  SHF.L.U32 R0, R12, 0x1f, RZ ;  /* 0x0000001f0c007819 */ /* 0x002fc800000006ff */
[----:B------:R1:W3:Y:S01]  /*1d60*/  SYNCS.PHASECHK.TRANS64.TRYWAIT P1, [UR4+0x20], R0 ;  /* 0x00002000ff0075a7 */ /* 0x0002e20008021104 */
[----:B------:R-:W-:Y:S05]  /*1d70*/  @!P0 BRA `(.L_x_32) ;  /* 0x0000000000848947 */ /* 0x000fea0003800000 */
[----:B------:R-:W-:Y:S02]  /*1d80*/  ULEA UR24, UR5, UR38, 0xc ;  /* 0x0000002605187291 */ /* 0x000fe4000f8e60ff */
[----:B------:R-:W-:Y:S02]  /*1d90*/  ULEA UR8, UR5, UR37, 0xd ;  /* 0x0000002505087291 */ /* 0x000fe4000f8e68ff */
[----:B------:R-:W-:Y:S02]  /*1da0*/  UIADD3 UR6, UP1, UPT, UR46, 0x80, URZ ;  /* 0x000000802e067890 */ /* 0x000fe4000ff3e0ff */
[----:B------:R-:W-:Y:S02]  /*1db0*/  ULEA UR24, UR24, UR21, 0x2 ;  /* 0x0000001518187291 */ /* 0x000fe4000f8e10ff */
[----:B------:R-:W-:Y:S02]  /*1dc0*/  USHF.L.U32 UR34, UR13, 0x6, URZ ;  /* 0x000000060d227899 */ /* 0x000fe400080006ff */
[----:B------:R-:W-:-:S02]  /*1dd0*/  UIADD3 UR14, UP0, UPT, UR46, 0x180, URZ ;  /* 0x000001802e0e7890 */ /* 0x000fc4000ff1e0ff */
[----:B------:R-:W-:Y:S02]  /*1de0*/  ULEA UR8, UR8, UR21, 0x2 ;  /* 0x0000001508087291 */ /* 0x000fe4000f8e10ff */
[----:B------:R-:W-:Y:S02]  /*1df0*/  UIADD3.X UR7, UPT, UPT, URZ, UR47, URZ, UP1, !UPT ;  /* 0x0000002fff077290 */ /* 0x000fe40008ffe4ff */
[----:B------:R-:W-:Y:S02]  /*1e00*/  UIADD3 UR32, UPT, UPT, UR24, 0x8800, URZ ;  /* 0x0000880018207890 */ /* 0x000fe4000fffe0ff */
[----:B------:R-:W-:Y:S02]  /*1e10*/  UPRMT UR4, URZ, 0x5410, UR31 ;  /* 0x00005410ff047896 */ /* 0x000fe4000800001f */
[----:B------:R-:W-:Y:S02]  /*1e20*/  UIADD3 UR26, UPT, UPT, UR34, 0x20, URZ ;  /* 0x00000020221a7890 */ /* 0x000fe4000fffe0ff */
[----:B------:R-:W-:-:S02]  /*1e30*/  UIADD3 UR24, UPT, UPT, UR24, 0xa800, URZ ;  /* 0x0000a80018187890 */ /* 0x000fc4000fffe0ff */
[----:B------:R-:W-:Y:S02]  /*1e40*/  UIADD3.X UR15, UPT, UPT, URZ, UR47, URZ, UP0, !UPT ;  /* 0x0000002fff0f7290 */ /* 0x000fe400087fe4ff */
[----:B------:R-:W-:Y:S02]  /*1e50*/  UIADD3 UR16, UPT, UPT, UR8, 0x18800, URZ ;  /* 0x0001880008107890 */ /* 0x000fe4000fffe0ff */
[----:B------:R-:W-:Y:S02]  /*1e60*/  UPRMT UR22, URZ, 0x5410, UR30 ;  /* 0x00005410ff167896 */ /* 0x000fe4000800001e */
[----:B------:R-:W-:Y:S01]  /*1e70*/  UIADD3 UR8, UPT, UPT, UR8, 0x1c800, URZ ;  /* 0x0001c80008087890 */ /* 0x000fe2000fffe0ff */
[----:B------:R-:W-:Y:S01]  /*1e80*/  UMOV UR44, 0x0 ;  /* 0x00000000002c7882 */ /* 0x000fe20000000000 */
[----:B------:R-:W-:Y:S01]  /*1e90*/  UMOV UR45, 0x10000000 ;  /* 0x10000000002d7882 */ /* 0x000fe20000000000 */
[----:B------:R-:W-:Y:S01]  /*1ea0*/  UMOV UR25, UR33 ;  /* 0x0000002100197c82 */ /* 0x000fe20008000000 */
[----:B------:R-:W-:Y:S01]  /*1eb0*/  UMOV UR27, UR35 ;  /* 0x00000023001b7c82 */ /* 0x000fe20008000000 */
[----:B------:R-:W-:Y:S01]  /*1ec0*/  UMOV UR28, UR36 ;  /* 0x00000024001c7c82 */ /* 0x000fe20008000000 */
[----:B------:R-:W-:Y:S01]  /*1ed0*/  UMOV UR17, UR33 ;  /* 0x0000002100117c82 */ /* 0x000fe20008000000 */
[----:B------:R-:W-:Y:S01]  /*1ee0*/  UMOV UR20, UR36 ;  /* 0x0000002400147c82 */ /* 0x000fe20008000000 */
[----:B------:R-:W-:Y:S01]  /*1ef0*/  UMOV UR18, UR34 ;  /* 0x0000002200127c82 */ /* 0x000fe20008000000 */
[----:B------:R4:W-:Y:S01]  /*1f00*/  UTMALDG.3D.MULTICAST [UR32], [UR6], UR4, desc[UR44] ;  /* 0x00002c20060073b4 */ /* 0x0009e20008011804 */
[----:B------:R-:W-:Y:S01]  /*1f10*/  UMOV UR9, UR33 ;  /* 0x0000002100097c82 */ /* 0x000fe20008000000 */
[----:B------:R-:W-:Y:S01]  /*1f20*/  UMOV UR11, UR19 ;  /* 0x00000013000b7c82 */ /* 0x000fe20008000000 */
[----:B------:R-:W-:Y:S01]  /*1f30*/  UMOV UR12, UR36 ;  /* 0x00000024000c7c82 */ /* 0x000fe20008000000 */
[----:B------:R-:W-:Y:S01]  /*1f40*/  UMOV UR10, UR26 ;  /* 0x0000001a000a7c82 */ /* 0x000fe20008000000 */
[----:B------:R4:W-:Y:S01]  /*1f50*/  UTMALDG.3D.MULTICAST [UR24], [UR6], UR4, desc[UR44] ;  /* 0x00002c18060073b4 */ /* 0x0009e20008011804 */
[----:B------:R4:W-:Y:S01]  /*1f60*/  UTMALDG.3D.MULTICAST [UR16], [UR14], UR22, desc[UR44] ;  /* 0x00002c100e0073b4 */ /* 0x0009e20008011816 */
[----:B------:R4:W-:Y:S02]  /*1f70*/  UTMALDG.3D.MULTICAST [UR8], [UR14], UR22, desc[UR44] ;  /* 0x00002c080e0073b4 */ /* 0x0009e40008011816 */
[----:B----4-:R-:W-:Y:S01]  /*1f80*/  NOP ;  /* 0x0000000000007918 */ /* 0x010fe20000000000 */
.L_x_32:
[----:B------:R-:W-:Y:S05]  /*1f90*/  BSYNC.RECONVERGENT B0 ;  /* 0x0000000000007941 */ /* 0x000fea0003800200 */
.L_x_31:
[----:B------:R-:W-:Y:S01]  /*1fa0*/  UIADD3 UR13, UPT, UPT, UR13, 0x1, URZ ;  /* 0x000000010d0d7890 */ /* 0x000fe2000fffe0ff */
[----:B------:R-:W-:Y:S01]  /*1fb0*/  UMOV UR5, UR29 ;  /* 0x0000001d00057c82 */ /* 0x000fe20008000000 */
[----:B------:R-:W-:Y:S02]  /*1fc0*/  UMOV UR7, UR39 ;  /* 0x0000002700077c82 */ /* 0x000fe40008000000 */
[----:B------:R-:W-:-:S09]  /*1fd0*/  UISETP.NE.AND UP0, UPT, UR13, UR39, UPT ;  /* 0x000000270d00728c */ /* 0x000fd2000bf05270 */
[----:B------:R-:W-:Y:S05]  /*1fe0*/  BRA.U UP0, `(.L_x_33) ;  /* 0xfffffff900fc7547 */ /* 0x000fea000b83ffff */
.L_x_25:
[----:B------:R-:W-:Y:S01]  /*1ff0*/  ULEA UR4, UR29, UR21, 0x3 ;  /* 0x000000151d047291 */ /* 0x000fe2000f8e18ff */
[----:B-1----:R-:W-:Y:S01]  /*2000*/  SHF.L.U32 R0, R12, 0x1f, RZ ;  /* 0x0000001f0c007819 */ /* 0x002fe200000006ff */
[----:B------:R-:W-:Y:S01]  /*2010*/  @!P2 SYNCS.ARRIVE.TRANS64.A1T0 RZ, [UR21+0x88], RZ ;  /* 0x000088ffffffa9a7 */ /* 0x000fe20008100015 */
[----:B------:R-:W-:-:S06]  /*2020*/  UISETP.GT.AND UP0, UPT, UR51, UR50, UPT ;  /* 0x000000323300728c */ /* 0x000fcc000bf04270 */
[----:B--23--:R1:W2:Y:S03]  /*2030*/  SYNCS.PHASECHK.TRANS64.TRYWAIT P1, [UR4+0x20], R0 ;  /* 0x00002000ff0075a7 */ /* 0x00c2a60008021104 */
[----:B------:R-:W-:Y:S05]  /*2040*/  BRA.U !UP0, `(.L_x_34) ;  /* 0x0000000508087547 */ /* 0x000fea000b800000 */
[----:B------:R-:W-:Y:S01]  /*2050*/  UIADD3 UR13, UPT, UPT, UR54, UR7, URZ ;  /* 0x00000007360d7290 */ /* 0x000fe2000fffe0ff */
[----:B------:R-:W-:-:S11]  /*2060*/  UMOV UR5, UR29 ;  /* 0x0000001d00057c82 */ /* 0x000fd60008000000 */
.L_x_42:
[----:B------:R-:W-:Y:S01]  /*2070*/  ULEA UR33, UR5, UR21, 0x3 ;  /* 0x0000001505217291 */ /* 0x000fe2000f8e18ff */
[----:B--2---:R-:W-:Y:S01]  /*2080*/  @!P4 MOV R2, 0xc000 ;  /* 0x0000c0000002c802 */ /* 0x004fe20000000f00 */
[----:B--23--:R-:W-:Y:S10]  /*2090*/  @P1 BRA `(.L_x_35) ;  /* 0x00000000000c1947 */ /* 0x00cff40003800000 */
[----:B------:R-:W-:-:S04]  /*20a0*/  SHF.L.U32 R3, R12, 0x1f, RZ ;  /* 0x0000001f0c037819 */ /* 0x000fc800000006ff */
[----:B------:R-:W2:Y:S02]  /*20b0*/  SYNCS.PHASECHK.TRANS64.TRYWAIT P0, [UR33+0x20], R3 ;  /* 0x00002003ff0075a7 */ /* 0x000ea40008001121 */
[----:B--2---:R-:W-:Y:S05]  /*20c0*/  @!P0 BRA `(.L_x_36) ;  /* 0x0000006c00f48947 */ /* 0x004fea0003800000 */
.L_x_35:
[----:B------:R2:W-:Y:S01]  /*20d0*/  @!P4 SYNCS.ARRIVE.TRANS64 RZ, [UR33], R2 ;  /* 0x00000002ffffc9a7 */ /* 0x0005e20008000021 */
[----:B------:R-:W-:-:S04]  /*20e0*/  ULOP3.LUT UR4, UR40, 0x2, URZ, 0xfc, !UPT ;  /* 0x0000000228047892 */ /* 0x000fc8000f8efcff */
[----:B------:R-:W-:-:S09]  /*20f0*/  UISETP.NE.AND UP0, UPT, UR4, 0x2, UPT ;  /* 0x000000020400788c */ /* 0x000fd2000bf05270 */
[----:B------:R-:W-:Y:S05]  /*2100*/  BRA.U UP0, `(.L_x_37) ;  /* 0x0000000100047547 */ /* 0x000fea000b800000 */
[----:B------:R-:W-:Y:S05]  /*2110*/  BPT.TRAP 0x1 ;  /* 0x000000040000795c */ /* 0x000fea0000300000 */
.L_x_37:
[----:B------:R-:W-:Y:S04]  /*2120*/  BSSY.RECONVERGENT B0, `(.L_x_38) ;  /* 0x0000003000007945 */ /* 0x000fe80003800200 */
[----:B------:R-:W-:Y:S05]  /*2130*/  @P3 BRA `(.L_x_39) ;  /* 0x0000000000043947 */ /* 0x000fea0003800000 */
[----:B------:R-:W-:Y:S05]  /*2140*/  BPT.TRAP 0x1 ;  /* 0x000000040000795c */ /* 0x000fea0000300000 */
.L_x_39:
[----:B------:R-:W-:Y:S05]  /*2150*/  BSYNC.RECONVERGENT B0 ;  /* 0x0000000000007941 */ /* 0x000fea0003800200 */
.L_x_38:
        /* <DEDUP_REMOVED lines=44> */
.L_x_41:
[----:B------:R-:W-:Y:S05]  /*2420*/  BSYNC.RECONVERGENT B0 ;  /* 0x0000000000007941 */ /* 0x000fea0003800200 */
.L_x_40:
[----:B------:R-:W-:Y:S01]  /*2430*/  UIADD3 UR7, UPT, UPT, UR7, 0x1, URZ ;  /* 0x0000000107077890 */ /* 0x000fe2000fffe0ff */
[----:B------:R-:W-:-:S03]  /*2440*/  UMOV UR5, UR29 ;  /* 0x0000001d00057c82 */ /* 0x000fc60008000000 */
[----:B------:R-:W-:-:S09]  /*2450*/  UISETP.NE.AND UP0, UPT, UR7, UR13, UPT ;  /* 0x0000000d0700728c */ /* 0x000fd2000bf05270 */
[----:B------:R-:W-:Y:S05]  /*2460*/  BRA.U UP0, `(.L_x_42) ;  /* 0xfffffffd00007547 */ /* 0x000fea000b83ffff */
.L_x_34:
[C---:B------:R-:W-:Y:S01]  /*2470*/  LEA R3, R11.reuse, UR21, 0x3 ;  /* 0x000000150b037c11 */ /* 0x040fe2000f8e18ff */
[----:B------:R-:W-:Y:S01]  /*2480*/  NOP ;  /* 0x0000000000007918 */ /* 0x000fe20000000000 */
[----:B-1----:R-:W-:Y:S02]  /*2490*/  SHF.L.U32 R0, R10, 0x1f, RZ ;  /* 0x0000001f0a007819 */ /* 0x002fe400000006ff */
[----:B------:R-:W-:Y:S02]  /*24a0*/  LEA R4, R11, UR21, 0x4 ;  /* 0x000000150b047c11 */ /* 0x000fe4000f8e20ff */
[----:B------:R-:W1:Y:S02]  /*24b0*/  SYNCS.PHASECHK.TRANS64.TRYWAIT P0, [R3+URZ+0x90], R0 ;  /* 0x00009000030075a7 */ /* 0x000e6400080011ff */
[----:B-1----:R-:W-:Y:S05]  /*24c0*/  @!P0 BRA `(.L_x_43) ;  /* 0x0000006c000c8947 */ /* 0x002fea0003800000 */
.L_x_145:
[----:B------:R-:W4:Y:S01]  /*24d0*/  LDS.128 R4, [R4+0x120] ;  /* 0x0001200004047984 */ /* 0x000f220000000c00 */
[----:B------:R-:W-:Y:S01]  /*24e0*/  UISETP.GE.AND UP0, UPT, UR42, 0x1, UPT ;  /* 0x000000012a00788c */ /* 0x000fe2000bf06270 */
[----:B------:R-:W-:Y:S01]  /*24f0*/  @!PT LDS RZ, [RZ] ;  /* 0x00000000fffff984 */ /* 0x000fe20000000800 */
[----:B------:R-:W-:Y:S01]  /*2500*/  @!PT LDS RZ, [RZ] ;  /* 0x00000000fffff984 */ /* 0x000fe20000000800 */
[----:B------:R-:W-:Y:S01]  /*2510*/  @!PT LDS RZ, [RZ] ;  /* 0x00000000fffff984 */ /* 0x000fe20000000800 */
[----:B------:R-:W-:Y:S01]  /*2520*/  @!PT LDS RZ, [RZ] ;  /* 0x00000000fffff984 */ /* 0x000fe20000000800 */
[----:B------:R1:W-:Y:S06]  /*2530*/  MEMBAR.ALL.CTA ;  /* 0x0000000000007992 */ /* 0x0003ec0000008000 */
[----:B-1----:R-:W1:Y:S01]  /*2540*/  FENCE.VIEW.ASYNC.S ;  /* 0x00000000000073c6 */ /* 0x002e620000000000 */
[----:B----4-:R-:W-:-:S13]  /*2550*/  LOP3.LUT P0, RZ, R6, 0x1, RZ, 0xc0, !PT ;  /* 0x0000000106ff7812 */ /* 0x010fda000780c0ff */
[----:B-1----:R-:W-:Y:S01]  /*2560*/  VOTEU.ANY UP1, P0 ;  /* 0x0000000000ff7886 */ /* 0x002fe20000020100 */
[----:B------:R-:W-:-:S13]  /*2570*/  PLOP3.LUT P0, PT, PT, PT, UP1, 0x80, 0x8 ;  /* 0x000000000008781c */ /* 0x000fda0003f0f018 */
[----:B------:R-:W-:Y:S02]  /*2580*/  @P0 LOP3.LUT R0, R5, 0xffff, RZ, 0xc0, !PT ;  /* 0x0000ffff05000812 */ /* 0x000fe400078ec0ff */
[----:B--2---:R-:W-:Y:S02]  /*2590*/  @P0 MOV R2, R4 ;  /* 0x0000000400020202 */ /* 0x004fe40000000f00 */
[----:B------:R-:W-:Y:S01]  /*25a0*/  @P0 R2UR UR5, R0 ;  /* 0x00000000000502ca */ /* 0x000fe200000e0000 */
[----:B------:R-:W-:Y:S01]  /*25b0*/  VIADD R0, R3, 0xa0 ;  /* 0x000000a003007836 */ /* 0x000fe20000000000 */
[----:B------:R-:W-:Y:S02]  /*25c0*/  @P0 SHF.R.U32.HI R4, RZ, 0x10, R5 ;  /* 0x00000010ff040819 */ /* 0x000fe40000011605 */
[----:B------:R-:W-:Y:S02]  /*25d0*/  @P0 R2UR UR6, R2 ;  /* 0x00000000020602ca */ /* 0x000fe400000e0000 */
[----:B------:R-:W-:-:S02]  /*25e0*/  PRMT R0, RZ, 0x654, R0 ;  /* 0x00000654ff007816 */ /* 0x000fc40000000000 */
[----:B------:R-:W-:Y:S02]  /*25f0*/  @P0 R2UR UR4, R4 ;  /* 0x00000000040402ca */ /* 0x000fe400000e0000 */
[----:B------:R1:W-:Y:S03]  /*2600*/  SYNCS.ARRIVE.TRANS64.RED.A1T0 RZ, [R0+URZ], RZ ;  /* 0x000000ff00ff79a7 */ /* 0x0003e600081004ff */
[----:B------:R-:W-:-:S04]  /*2610*/  @UP1 UMOV UR41, UR5 ;  /* 0x0000000500291c82 */ /* 0x000fc80008000000 */
[----:B------:R-:W-:-:S04]  /*2620*/  @UP1 UMOV UR43, UR6 ;  /* 0x00000006002b1c82 */ /* 0x000fc80008000000 */
[----:B------:R-:W-:Y:S01]  /*2630*/  @UP1 UMOV UR36, UR4 ;  /* 0x0000000400241c82 */ /* 0x000fe20008000000 */
[----:B------:R-:W-:Y:S05]  /*2640*/  BRA.U !UP0, `(.L_x_44) ;  /* 0x0000000108d47547 */ /* 0x000fea000b800000 */
[----:B------:R-:W2:Y:S01]  /*2650*/  LDCU.128 UR12, c[0x0][0xb10] ;  /* 0x00016200ff0c77ac */ /* 0x000ea20008000c00 */
[----:B------:R-:W4:Y:S01]  /*2660*/  LDCU UR22, c[0x0][0xb20] ;  /* 0x00016400ff1677ac */ /* 0x000f220008000800 */
[----:B------:R-:W3:Y:S01]  /*2670*/  LDCU UR20, c[0x0][0xb0c] ;  /* 0x00016180ff1477ac */ /* 0x000ee20008000800 */
[----:B------:R-:W1:Y:S01]  /*2680*/  LDCU.64 UR8, c[0x0][0xb28] ;  /* 0x00016500ff0877ac */ /* 0x000e620008000a00 */
[----:B------:R-:W-:Y:S02]  /*2690*/  UISETP.NE.AND UP3, UPT, UR42, 0x1, UPT ;  /* 0x000000012a00788c */ /* 0x000fe4000bf65270 */
[----:B--2---:R-:W-:Y:S02]  /*26a0*/  UIMAD.WIDE.U32 UR6, UR48, UR15, URZ ;  /* 0x0000000f300672a5 */ /* 0x004fe4000f8e00ff */
[----:B------:R-:W-:Y:S02]  /*26b0*/  UIMAD.WIDE.U32 UR4, UR49, UR12, URZ ;  /* 0x0000000c310472a5 */ /* 0x000fe4000f8e00ff */
[----:B------:R-:W-:-:S02]  /*26c0*/  UISETP.NE.AND UP0, UPT, UR14, 0x1, UPT ;  /* 0x000000010e00788c */ /* 0x000fc4000bf05270 */
[----:B------:R-:W-:Y:S01]  /*26d0*/  UIMAD.WIDE.U32 UR18, UR41, UR15, URZ ;  /* 0x0000000f291272a5 */ /* 0x000fe2000f8e00ff */
[----:B------:R-:W-:Y:S02]  /*26e0*/  UMOV UR6, UR7 ;  /* 0x0000000700067c82 */ /* 0x000fe40008000000 */
[----:B------:R-:W-:Y:S01]  /*26f0*/  UMOV UR4, UR5 ;  /* 0x0000000500047c82 */ /* 0x000fe20008000000 */
[----:B----4-:R-:W-:Y:S02]  /*2700*/  USHF.R.U32.HI UR6, URZ, UR22, UR6 ;  /* 0x00000016ff067299 */ /* 0x010fe40008011606 */
[----:B---3--:R-:W-:Y:S02]  /*2710*/  UISETP.NE.AND UP2, UPT, UR20, 0x1, UPT ;  /* 0x000000011400788c */ /* 0x008fe4000bf45270 */
[----:B------:R-:W-:Y:S02]  /*2720*/  USHF.R.U32.HI UR4, URZ, UR13, UR4 ;  /* 0x0000000dff047299 */ /* 0x000fe40008011604 */
[----:B------:R-:W-:-:S02]  /*2730*/  USEL UR5, UR48, UR6, !UP0 ;  /* 0x0000000630057287 */ /* 0x000fc4000c000000 */
[----:B------:R-:W-:Y:S02]  /*2740*/  USEL UR6, UR49, UR4, !UP2 ;  /* 0x0000000431067287 */ /* 0x000fe4000d000000 */
[----:B-1----:R-:W-:Y:S01]  /*2750*/  UIMAD.WIDE.U32 UR10, UR5, UR8, URZ ;  /* 0x00000008050a72a5 */ /* 0x002fe2000f8e00ff */
[----:B------:R-:W-:Y:S01]  /*2760*/  UMOV UR4, UR19 ;  /* 0x0000001300047c82 */ /* 0x000fe20008000000 */
[----:B------:R-:W-:Y:S02]  /*2770*/  UIMAD.WIDE.U32 UR16, UR43, UR12, URZ ;  /* 0x0000000c2b1072a5 */ /* 0x000fe4000f8e00ff */
[----:B------:R-:W-:-:S03]  /*2780*/  UIMAD.WIDE.U32 UR18, UR6, UR8, URZ ;  /* 0x00000008061272a5 */ /* 0x000fc6000f8e00ff */
[----:B------:R-:W-:Y:S01]  /*2790*/  UMOV UR10, UR11 ;  /* 0x0000000b000a7c82 */ /* 0x000fe20008000000 */
[----:B------:R-:W-:Y:S02]  /*27a0*/  USHF.R.U32.HI UR4, URZ, UR22, UR4 ;  /* 0x00000016ff047299 */ /* 0x000fe40008011604 */
[----:B------:R-:W-:Y:S01]  /*27b0*/  @UP3 USHF.R.U32.HI UR5, URZ, UR9, UR10 ;  /* 0x00000009ff053299 */ /* 0x000fe2000801160a */
[----:B------:R-:W-:Y:S01]  /*27c0*/  UMOV UR16, UR17 ;  /* 0x0000001100107c82 */ /* 0x000fe20008000000 */
[----:B------:R-:W-:Y:S01]  /*27d0*/  UMOV UR18, UR19 ;  /* 0x0000001300127c82 */ /* 0x000fe20008000000 */
[----:B------:R-:W-:Y:S02]  /*27e0*/  USHF.R.U32.HI UR13, URZ, UR13, UR16 ;  /* 0x0000000dff0d7299 */ /* 0x000fe40008011610 */
[----:B------:R-:W-:Y:S02]  /*27f0*/  USEL UR4, UR41, UR4, !UP0 ;  /* 0x0000000429047287 */ /* 0x000fe4000c000000 */
[----:B------:R-:W-:-:S02]  /*2800*/  @UP3 USHF.R.U32.HI UR6, URZ, UR9, UR18 ;  /* 0x00000009ff063299 */ /* 0x000fc40008011612 */
[----:B------:R-:W-:Y:S02]  /*2810*/  UIMAD UR7, UR42, UR5, URZ ;  /* 0x000000052a0772a4 */ /* 0x000fe4000f8e02ff */
[----:B------:R-:W-:Y:S02]  /*2820*/  USEL UR5, UR43, UR13, !UP2 ;  /* 0x0000000d2b057287 */ /* 0x000fe4000d000000 */
[----:B------:R-:W-:Y:S02]  /*2830*/  UIMAD UR10, UR42, UR6, URZ ;  /* 0x000000062a0a72a4 */ /* 0x000fe4000f8e02ff */
[----:B------:R-:W-:Y:S02]  /*2840*/  UISETP.GE.AND UP0, UPT, UR4, UR7, UPT ;  /* 0x000000070400728c */ /* 0x000fe4000bf06270 */
[----:B------:R-:W-:Y:S02]  /*2850*/  UIMAD.WIDE.U32 UR12, UR4, UR8, URZ ;  /* 0x00000008040c72a5 */ /* 0x000fe4000f8e00ff */
[----:B------:R-:W-:-:S02]  /*2860*/  UISETP.GE.OR UP0, UPT, UR5, UR10, UP0 ;  /* 0x0000000a0500728c */ /* 0x000fc40008706670 */
        /* <DEDUP_REMOVED lines=19> */
.L_x_44:
[----:B------:R-:W2:Y:S02]  /*29a0*/  LDCU UR4, c[0x0][0xb30] ;  /* 0x00016600ff0477ac */ /* 0x000ea40008000800 */
[----:B--2---:R-:W-:-:S09]  /*29b0*/  UISETP.NE.AND UP0, UPT, UR4, 0x1, UPT ;  /* 0x000000010400788c */ /* 0x004fd2000bf05270 */
[----:B------:R-:W-:Y:S05]  /*29c0*/  BRA.U UP0, `(.L_x_45) ;  /* 0x0000000100447547 */ /* 0x000fea000b800000 */
[----:B------:R-:W2:Y:S01]  /*29d0*/  LDCU.128 UR8, c[0x0][0xb10] ;  /* 0x00016200ff0877ac */ /* 0x000ea20008000c00 */
[----:B------:R-:W4:Y:S01]  /*29e0*/  LDCU UR12, c[0x0][0xb0c] ;  /* 0x00016180ff0c77ac */ /* 0x000f220008000800 */
[----:B------:R-:W1:Y:S01]  /*29f0*/  LDCU UR13, c[0x0][0xb20] ;  /* 0x00016400ff0d77ac */ /* 0x000e620008000800 */
[----:B--2---:R-:W-:Y:S02]  /*2a00*/  UIMAD.WIDE.U32 UR6, UR43, UR8, URZ ;  /* 0x000000082b0672a5 */ /* 0x004fe4000f8e00ff */
[----:B------:R-:W-:Y:S02]  /*2a10*/  UIMAD.WIDE.U32 UR4, UR41, UR11, URZ ;  /* 0x0000000b290472a5 */ /* 0x000fe4000f8e00ff */
[----:B----4-:R-:W-:Y:S02]  /*2a20*/  UISETP.NE.AND UP2, UPT, UR12, 0x1, UPT ;  /* 0x000000010c00788c */ /* 0x010fe4000bf45270 */
[----:B------:R-:W-:Y:S01]  /*2a30*/  UISETP.NE.AND UP0, UPT, UR10, 0x1, UPT ;  /* 0x000000010a00788c */ /* 0x000fe2000bf05270 */
[----:B------:R-:W-:-:S02]  /*2a40*/  UMOV UR6, UR7 ;  /* 0x0000000700067c82 */ /* 0x000fc40008000000 */
[----:B------:R-:W-:Y:S01]  /*2a50*/  UMOV UR4, UR5 ;  /* 0x0000000500047c82 */ /* 0x000fe20008000000 */
[----:B------:R-:W-:Y:S02]  /*2a60*/  USHF.R.U32.HI UR9, URZ, UR9, UR6 ;  /* 0x00000009ff097299 */ /* 0x000fe40008011606 */
[----:B-1----:R-:W-:Y:S02]  /*2a70*/  USHF.R.U32.HI UR4, URZ, UR13, UR4 ;  /* 0x0000000dff047299 */ /* 0x002fe40008011604 */
[----:B------:R-:W-:Y:S02]  /*2a80*/  USEL UR5, UR43, UR9, !UP2 ;  /* 0x000000092b057287 */ /* 0x000fe4000d000000 */
[----:B------:R-:W-:-:S04]  /*2a90*/  USEL UR4, UR41, UR4, !UP0 ;  /* 0x0000000429047287 */ /* 0x000fc8000c000000 */
[----:B------:R-:W-:Y:S02]  /*2aa0*/  UIADD3 UR6, UPT, UPT, UR5, -UR4, URZ ;  /* 0x8000000405067290 */ /* 0x000fe4000fffe0ff */
[----:B------:R-:W-:Y:S02]  /*2ab0*/  UIADD3 UR4, UPT, UPT, -UR5, UR4, URZ ;  /* 0x0000000405047290 */ /* 0x000fe4000fffe1ff */
[----:B------:R-:W-:Y:S02]  /*2ac0*/  UIMAD UR41, UR6, UR10, UR41 ;  /* 0x0000000a062972a4 */ /* 0x000fe4000f8e0229 */
[----:B------:R-:W-:-:S12]  /*2ad0*/  UIMAD UR43, UR4, UR12, UR43 ;  /* 0x0000000c042b72a4 */ /* 0x000fd8000f8e022b */
.L_x_45:
[----:B------:R-:W-:Y:S01]  /*2ae0*/  VIADD R11, R11, 0x1 ;  /* 0x000000010b0b7836 */ /* 0x000fe20000000000 */
[----:B------:R-:W-:Y:S01]  /*2af0*/  R2UR UR4, R55 ;  /* 0x00000000370472ca */ /* 0x000fe200000e0000 */
[----:B------:R-:W-:Y:S01]  /*2b00*/  UIADD3 UR16, UPT, UPT, UR43, UR63, URZ ;  /* 0x0000003f2b107290 */ /* 0x000fe2000fffe0ff */
[----:B------:R-:W-:Y:S02]  /*2b10*/  PLOP3.LUT P2, PT, PT, PT, PT, 0x80, 0x8 ;  /* 0x000000000008781c */ /* 0x000fe40003f4f070 */
[----:B------:R-:W-:-:S04]  /*2b20*/  ISETP.NE.AND P0, PT, R11, 0x2, PT ;  /* 0x000000020b00780c */ /* 0x000fc80003f05270 */
[----:B-1----:R-:W-:Y:S02]  /*2b30*/  SEL R0, RZ, 0x1, P0 ;  /* 0x00000001ff007807 */ /* 0x002fe40000000000 */
[----:B------:R-:W-:Y:S02]  /*2b40*/  SEL R11, R11, RZ, P0 ;  /* 0x000000ff0b0b7207 */ /* 0x000fe40000000000 */
[----:B------:R-:W-:Y:S01]  /*2b50*/  LOP3.LUT R10, R10, R0, RZ, 0x3c, !PT ;  /* 0x000000000a0a7212 */ /* 0x000fe200078e3cff */
[----:B------:R-:W-:Y:S01]  /*2b60*/  UIADD3 UR20, UPT, UPT, UR41, UR4, URZ ;  /* 0x0000000429147290 */ /* 0x000fe2000fffe0ff */
[----:B------:R-:W-:Y:S11]  /*2b70*/  BRA.U UP1, `(.L_x_46) ;  /* 0xffffffed01a47547 */ /* 0x000ff6000b83ffff */
[----:B------:R-:W-:Y:S01]  /*2b80*/  UIADD3 UR21, UPT, UPT, UR21, 0x20, URZ ;  /* 0x0000002015157890 */ /* 0x000fe2000fffe0ff */
[----:B------:R-:W-:-:S03]  /*2b90*/  SHF.L.U32 R2, R12, 0x1f, RZ ;  /* 0x0000001f0c027819 */ /* 0x000fc600000006ff */
[----:B------:R-:W-:-:S09]  /*2ba0*/  ULEA UR4, UR29, UR21, 0x3 ;  /* 0x000000151d047291 */ /* 0x000fd2000f8e18ff */
[----:B------:R-:W1:Y:S02]  /*2bb0*/  SYNCS.PHASECHK.TRANS64.TRYWAIT P0, [UR4], R2 ;  /* 0x00000002ff0075a7 */ /* 0x000e640008001104 */
[----:B-1----:R-:W-:Y:S05]  /*2bc0*/  @!P0 BRA `(.L_x_47) ;  /* 0x0000006400608947 */ /* 0x002fea0003800000 */
.L_x_147:
[----:B------:R-:W-:-:S04]  /*2bd0*/  UIADD3 UR4, UPT, UPT, UR29, 0x1, URZ ;  /* 0x000000011d047890 */ /* 0x000fc8000fffe0ff */
[----:B------:R-:W-:-:S04]  /*2be0*/  UISETP.NE.AND UP0, UPT, UR4, 0x4, UPT ;  /* 0x000000040400788c */ /* 0x000fc8000bf05270 */
[----:B------:R-:W-:Y:S02]  /*2bf0*/  USEL UR6, URZ, 0x1, UP0 ;  /* 0x00000001ff067887 */ /* 0x000fe40008000000 */
[----:B------:R-:W-:-:S04]  /*2c00*/  USEL UR4, UR4, URZ, UP0 ;  /* 0x000000ff04047287 */ /* 0x000fc80008000000 */
[----:B------:R-:W-:Y:S01]  /*2c10*/  ULEA UR5, UR4, UR21, 0x3 ;  /* 0x0000001504057291 */ /* 0x000fe2000f8e18ff */
[----:B-1----:R-:W-:-:S04]  /*2c20*/  LOP3.LUT R2, R12, UR6, RZ, 0x3c, !PT ;  /* 0x000000060c027c12 */ /* 0x002fc8000f8e3cff */
[----:B------:R-:W-:-:S04]  /*2c30*/  SHF.L.U32 R3, R2, 0x1f, RZ ;  /* 0x0000001f02037819 */ /* 0x000fc800000006ff */
[----:B------:R-:W1:Y:S02]  /*2c40*/  SYNCS.PHASECHK.TRANS64.TRYWAIT P0, [UR5], R3 ;  /* 0x00000003ff0075a7 */ /* 0x000e640008001105 */
[----:B-1----:R-:W-:Y:S05]  /*2c50*/  @!P0 BRA `(.L_x_48) ;  /* 0x0000006400548947 */ /* 0x002fea0003800000 */
.L_x_149:
[----:B------:R-:W-:-:S04]  /*2c60*/  UIADD3 UR4, UPT, UPT, UR4, 0x1, URZ ;  /* 0x0000000104047890 */ /* 0x000fc8000fffe0ff */
[----:B------:R-:W-:-:S04]  /*2c70*/  UISETP.NE.AND UP0, UPT, UR4, 0x4, UPT ;  /* 0x000000040400788c */ /* 0x000fc8000bf05270 */
[----:B------:R-:W-:Y:S02]  /*2c80*/  USEL UR6, URZ, 0x1, UP0 ;  /* 0x00000001ff067887 */ /* 0x000fe40008000000 */
[----:B------:R-:W-:-:S04]  /*2c90*/  USEL UR4, UR4, URZ, UP0 ;  /* 0x000000ff04047287 */ /* 0x000fc80008000000 */
[----:B------:R-:W-:Y:S01]  /*2ca0*/  ULEA UR5, UR4, UR21, 0x3 ;  /* 0x0000001504057291 */ /* 0x000fe2000f8e18ff */
[----:B------:R-:W-:-:S04]  /*2cb0*/  LOP3.LUT R2, R2, UR6, RZ, 0x3c, !PT ;  /* 0x0000000602027c12 */ /* 0x000fc8000f8e3cff */
[----:B-1----:R-:W-:-:S04]  /*2cc0*/  SHF.L.U32 R3, R2, 0x1f, RZ ;  /* 0x0000001f02037819 */ /* 0x002fc800000006ff */
[----:B------:R-:W1:Y:S02]  /*2cd0*/  SYNCS.PHASECHK.TRANS64.TRYWAIT P0, [UR5], R3 ;  /* 0x00000003ff0075a7 */ /* 0x000e640008001105 */
[----:B-1----:R-:W-:Y:S05]  /*2ce0*/  @!P0 BRA `(.L_x_49) ;  /* 0x0000006400488947 */ /* 0x002fea0003800000 */
.L_x_151:
[----:B------:R-:W-:-:S04]  /*2cf0*/  UIADD3 UR4, UPT, UPT, UR4, 0x1, URZ ;  /* 0x0000000104047890 */ /* 0x000fc8000fffe0ff */
[----:B------:R-:W-:-:S04]  /*2d00*/  UISETP.NE.AND UP0, UPT, UR4, 0x4, UPT ;  /* 0x000000040400788c */ /* 0x000fc8000bf05270 */
[----:B------:R-:W-:Y:S02]  /*2d10*/  USEL UR5, URZ, 0x1, UP0 ;  /* 0x00000001ff057887 */ /* 0x000fe40008000000 */
[----:B------:R-:W-:-:S04]  /*2d20*/  USEL UR4, UR4, URZ, UP0 ;  /* 0x000000ff04047287 */ /* 0x000fc80008000000 */
[----:B------:R-:W-:Y:S01]  /*2d30*/  ULEA UR4, UR4, UR21, 0x3 ;  /* 0x0000001504047291 */ /* 0x000fe2000f8e18ff */
[----:B------:R-:W-:-:S04]  /*2d40*/  LOP3.LUT R2, R2, UR5, RZ, 0x3c, !PT ;  /* 0x0000000502027c12 */ /* 0x000fc8000f8e3cff */
[----:B------:R-:W-:Y:S01]  /*2d50*/  SHF.L.U32 R2, R2, 0x1f, RZ ;  /* 0x0000001f02027819 */ /* 0x000fe200000006ff */
[----:B-1----:R-:W-:-:S07]  /*2d60*/  IMAD.U32 R0, RZ, RZ, UR4 ;  /* 0x00000004ff007e24 */ /* 0x002fce000f8e00ff */
.L_x_50:
[----:B-1----:R1:W2:Y:S02]  /*2d70*/  SYNCS.PHASECHK.TRANS64.TRYWAIT P0, [R0+URZ], R2 ;  /* 0x00000002000075a7 */ /* 0x0022a400080011ff */
[----:B--2---:R-:W-:Y:S05]  /*2d80*/  @!P0 NANOSLEEP.SYNCS 0x989680 ;  /* 0x009896800000895d */ /* 0x004fea0003900000 */
[----:B------:R-:W2:Y:S02]  /*2d90*/  @!P0 SYNCS.PHASECHK.TRANS64 P0, [R0+URZ], R2 ;  /* 0x00000002000085a7 */ /* 0x000ea400080010ff */
[----:B--2---:R-:W-:Y:S05]  /*2da0*/  @P0 EXIT ;  /* 0x000000000000094d */ /* 0x004fea0003800000 */
[----:B------:R-:W-:Y:S05]  /*2db0*/  BRA `(.L_x_50) ;  /* 0xfffffffc00ec7947 */ /* 0x000fea000383ffff */
.L_x_22:
[----:B------:R-:W-:-:S04]  /*2dc0*/  UISETP.NE.AND UP0, UPT, UR52, URZ, UPT ;  /* 0x000000ff3400728c */ /* 0x000fc8000bf05270 */
[----:B------:R-:W-:-:S09]  /*2dd0*/  UISETP.NE.OR UP0, UPT, UR17, 0x1, UP0 ;  /* 0x000000011100788c */ /* 0x000fd20008705670 */
[----:B------:R-:W-:Y:S05]  /*2de0*/  BRA.U UP0, `(.L_x_51) ;  /* 0x0000000500487547 */ /* 0x000fea000b800000 */
[----:B------:R-:W-:Y:S01]  /*2df0*/  ISETP.GE.U32.AND P2, PT, R0, 0x8, PT ;  /* 0x000000080000780c */ /* 0x000fe20003f46070 */
[----:B------:R-:W-:Y:S01]  /*2e00*/  IMAD.MOV.U32 R12, RZ, RZ, 0x1 ;  /* 0x00000001ff0c7424 */ /* 0x000fe200078e00ff */
[----:B------:R-:W-:Y:S02]  /*2e10*/  CS2R R10, SRZ ;  /* 0x00000000000a7805 */ /* 0x000fe4000001ff00 */
[----:B------:R-:W-:Y:S01]  /*2e20*/  CS2R R8, SRZ ;  /* 0x0000000000087805 */ /* 0x000fe2000001ff00 */
[----:B------:R-:W-:Y:S01]  /*2e30*/  UMOV UR6, 0x400 ;  /* 0x0000040000067882 */ /* 0x000fe20000000000 */
[----:B------:R-:W-:Y:S01]  /*2e40*/  UMOV UR5, URZ ;  /* 0x000000ff00057c82 */ /* 0x000fe20008000000 */
[----:B------:R-:W-:-:S12]  /*2e50*/  ULEA UR6, UR52, UR6, 0x18 ;  /* 0x0000000634067291 */ /* 0x000fd8000f8ec0ff */
.L_x_55:
[----:B------:R-:W-:Y:S02]  /*2e60*/  LEA R2, R8, UR6, 0x3 ;  /* 0x0000000608027c11 */ /* 0x000fe4000f8e18ff */
[----:B------:R-:W-:-:S03]  /*2e70*/  SHF.L.U32 R4, R9, 0x1f, RZ ;  /* 0x0000001f09047819 */ /* 0x000fc600000006ff */
[----:B------:R-:W-:Y:S01]  /*2e80*/  VIADD R5, R2, 0x100 ;  /* 0x0000010002057836 */ /* 0x000fe20000000000 */
[----:B------:R-:W2:Y:S02]  /*2e90*/  SYNCS.PHASECHK.TRANS64.TRYWAIT P0, [R2+URZ+0xf0], R4 ;  /* 0x0000f004020075a7 */ /* 0x000ea400080011ff */
[----:B--2---:R-:W-:Y:S05]  /*2ea0*/  @!P0 BRA `(.L_x_52) ;  /* 0x0000006000f08947 */ /* 0x004fea0003800000 */
.L_x_152:
[----:B------:R-:W-:Y:S01]  /*2eb0*/  ULEA UR4, UR5, UR6, 0x3 ;  /* 0x0000000605047291 */ /* 0x000fe2000f8e18ff */
[----:B--2---:R-:W-:Y:S01]  /*2ec0*/  PRMT R2, RZ, 0x654, R5 ;  /* 0x00000654ff027816 */ /* 0x004fe20000000005 */
[----:B------:R-:W-:Y:S01]  /*2ed0*/  @!P2 IMAD.MOV.U32 R4, RZ, RZ, 0x10 ;  /* 0x00000010ff04a424 */ /* 0x000fe200078e00ff */
[----:B------:R-:W-:Y:S01]  /*2ee0*/  SHF.L.U32 R5, R12, 0x1f, RZ ;  /* 0x0000001f0c057819 */ /* 0x000fe200000006ff */
[----:B------:R-:W-:Y:S01]  /*2ef0*/  UIADD3 UR7, UPT, UPT, UR4, 0x90, URZ ;  /* 0x0000009004077890 */ /* 0x000fe2000fffe0ff */
[----:B------:R2:W-:Y:S05]  /*2f00*/  SYNCS.ARRIVE.TRANS64.RED.A1T0 RZ, [R2+URZ], RZ ;  /* 0x000000ff02ff79a7 */ /* 0x0005ea00081004ff */
[----:B------:R-:W-:Y:S01]  /*2f10*/  IMAD.U32 R6, RZ, RZ, UR7 ;  /* 0x00000007ff067e24 */ /* 0x000fe2000f8e00ff */
[----:B------:R-:W3:Y:S04]  /*2f20*/  SYNCS.PHASECHK.TRANS64.TRYWAIT P0, [UR4+0xa0], R5 ;  /* 0x0000a005ff0075a7 */ /* 0x000ee80008001104 */
[----:B------:R-:W-:Y:S01]  /*2f30*/  PRMT R6, R0, 0x654, R6 ;  /* 0x0000065400067816 */ /* 0x000fe20000000006 */
[----:B--23--:R-:W-:Y:S06]  /*2f40*/  @!P0 BRA `(.L_x_53) ;  /* 0x0000006000dc8947 */ /* 0x00cfec0003800000 */
.L_x_154:
[----:B------:R-:W-:Y:S01]  /*2f50*/  ULEA UR8, UR5, UR6, 0x4 ;  /* 0x0000000605087291 */ /* 0x000fe2000f8e20ff */
[----:B------:R-:W-:Y:S01]  /*2f60*/  SEL R3, R6, R3, !P2 ;  /* 0x0000000306037207 */ /* 0x000fe20005000000 */
[----:B------:R-:W-:Y:S01]  /*2f70*/  UIADD3 UR9, UPT, UPT, UR4, 0x90, URZ ;  /* 0x0000009004097890 */ /* 0x000fe2000fffe0ff */
[----:B--2---:R-:W-:Y:S01]  /*2f80*/  LEA R2, R11, UR6, 0x3 ;  /* 0x000000060b027c11 */ /* 0x004fe2000f8e18ff */
[----:B------:R-:W-:Y:S01]  /*2f90*/  UIADD3 UR8, UPT, UPT, UR8, 0x120, URZ ;  /* 0x0000012008087890 */ /* 0x000fe2000fffe0ff */
[----:B------:R2:W-:Y:S01]  /*2fa0*/  @!P2 SYNCS.ARRIVE.TRANS64.RED RZ, [R3+URZ], R4 ;  /* 0x0000000403ffa9a7 */ /* 0x0005e200080004ff */
[----:B------:R-:W-:Y:S01]  /*2fb0*/  UIADD3 UR4, UPT, UPT, UR5, 0x1, URZ ;  /* 0x0000000105047890 */ /* 0x000fe2000fffe0ff */
[----:B------:R-:W-:-:S03]  /*2fc0*/  VIADD R8, R8, 0x1 ;  /* 0x0000000108087836 */ /* 0x000fc60000000000 */
[----:B------:R-:W-:Y:S02]  /*2fd0*/  UISETP.NE.AND UP0, UPT, UR4, 0x2, UPT ;  /* 0x000000020400788c */ /* 0x000fe4000bf05270 */
[----:B------:R-:W-:Y:S01]  /*2fe0*/  ISETP.NE.AND P0, PT, R8, 0x2, PT ;  /* 0x000000020800780c */ /* 0x000fe20003f05270 */
[----:B------:R-:W-:Y:S06]  /*2ff0*/  UGETNEXTWORKID.BROADCAST [UR8], [UR9] ;  /* 0x00000000080073ca */ /* 0x000fec0008000100 */
[----:B------:R-:W-:Y:S02]  /*3000*/  USEL UR7, URZ, 0x1, UP0 ;  /* 0x00000001ff077887 */ /* 0x000fe40008000000 */
[----:B------:R-:W-:-:S04]  /*3010*/  USEL UR5, UR4, URZ, UP0 ;  /* 0x000000ff04057287 */ /* 0x000fc80008000000 */
[----:B------:R-:W-:Y:S02]  /*3020*/  LOP3.LUT R12, R12, UR7, RZ, 0x3c, !PT ;  /* 0x000000070c0c7c12 */ /* 0x000fe4000f8e3cff */
[----:B--2---:R-:W-:-:S04]  /*3030*/  SHF.L.U32 R4, R10, 0x1f, RZ ;  /* 0x0000001f0a047819 */ /* 0x004fc800000006ff */
[----:B------:R-:W2:Y:S02]  /*3040*/  SYNCS.PHASECHK.TRANS64.TRYWAIT P1, [R2+URZ+0x90], R4 ;  /* 0x00009004020075a7 */ /* 0x000ea400080211ff */
[----:B--2---:R-:W-:Y:S05]  /*3050*/  @!P1 BRA `(.L_x_54) ;  /* 0x0000006000b09947 */ /* 0x004fea0003800000 */
.L_x_155:
[C---:B--2---:R-:W-:Y:S01]  /*3060*/  LEA R4, R11.reuse, UR6, 0x4 ;  /* 0x000000060b047c11 */ /* 0x044fe2000f8e20ff */
[----:B------:R-:W-:Y:S01]  /*3070*/  VIADD R2, R2, 0xa0 ;  /* 0x000000a002027836 */ /* 0x000fe20000000000 */
[----:B------:R-:W-:Y:S01]  /*3080*/  SEL R8, R8, RZ, P0 ;  /* 0x000000ff08087207 */ /* 0x000fe20000000000 */
[----:B------:R-:W-:-:S03]  /*3090*/  VIADD R11, R11, 0x1 ;  /* 0x000000010b0b7836 */ /* 0x000fc60000000000 */
[----:B------:R-:W2:Y:S01]  /*30a0*/  LDS.128 R4, [R4+0x120] ;  /* 0x0001200004047984 */ /* 0x000ea20000000c00 */
[----:B------:R-:W-:Y:S02]  /*30b0*/  PRMT R2, RZ, 0x654, R2 ;  /* 0x00000654ff027816 */ /* 0x000fe40000000002 */
[C---:B------:R-:W-:Y:S01]  /*30c0*/  ISETP.NE.AND P1, PT, R11.reuse, 0x2, PT ;  /* 0x000000020b00780c */ /* 0x040fe20003f25270 */
[----:B------:R-:W-:Y:S01]  /*30d0*/  @!PT LDS RZ, [RZ] ;  /* 0x00000000fffff984 */ /* 0x000fe20000000800 */
[----:B------:R-:W-:Y:S01]  /*30e0*/  @!PT LDS RZ, [RZ] ;  /* 0x00000000fffff984 */ /* 0x000fe20000000800 */
[----:B------:R-:W-:Y:S01]  /*30f0*/  @!PT LDS RZ, [RZ] ;  /* 0x00000000fffff984 */ /* 0x000fe20000000800 */
[----:B------:R-:W-:Y:S01]  /*3100*/  @!PT LDS RZ, [RZ] ;  /* 0x00000000fffff984 */ /* 0x000fe20000000800 */
[----:B------:R3:W-:Y:S06]  /*3110*/  MEMBAR.ALL.CTA ;  /* 0x0000000000007992 */ /* 0x0007ec0000008000 */
[----:B---3--:R-:W3:Y:S01]  /*3120*/  FENCE.VIEW.ASYNC.S ;  /* 0x00000000000073c6 */ /* 0x008ee20000000000 */
[----:B------:R-:W-:Y:S01]  /*3130*/  SEL R11, R11, RZ, P1 ;  /* 0x000000ff0b0b7207 */ /* 0x000fe20000800000 */
[----:B---3--:R3:W-:Y:S01]  /*3140*/  SYNCS.ARRIVE.TRANS64.RED.A1T0 RZ, [R2+URZ], RZ ;  /* 0x000000ff02ff79a7 */ /* 0x0087e200081004ff */
[----:B--2---:R-:W-:-:S02]  /*3150*/  LOP3.LUT P3, RZ, R6, 0x1, RZ, 0xc0, !PT ;  /* 0x0000000106ff7812 */ /* 0x004fc4000786c0ff */
[----:B------:R-:W-:-:S04]  /*3160*/  SEL R4, RZ, 0x1, P1 ;  /* 0x00000001ff047807 */ /* 0x000fc80000800000 */
[----:B------:R-:W-:Y:S02]  /*3170*/  LOP3.LUT R10, R10, R4, RZ, 0x3c, !PT ;  /* 0x000000040a0a7212 */ /* 0x000fe400078e3cff */
[----:B---3--:R-:W-:-:S04]  /*3180*/  SEL R2, RZ, 0x1, P0 ;  /* 0x00000001ff027807 */ /* 0x008fc80000000000 */
[----:B------:R-:W-:Y:S01]  /*3190*/  LOP3.LUT R9, R9, R2, RZ, 0x3c, !PT ;  /* 0x0000000209097212 */ /* 0x000fe200078e3cff */
[----:B------:R-:W-:Y:S06]  /*31a0*/  @P3 BRA `(.L_x_55) ;  /* 0xfffffffc002c3947 */ /* 0x000fec000383ffff */
[----:B------:R-:W-:Y:S01]  /*31b0*/  ULEA UR4, UR5, UR6, 0x3 ;  /* 0x0000000605047291 */ /* 0x000fe2000f8e18ff */
[----:B------:R-:W-:-:S08]  /*31c0*/  SHF.L.U32 R2, R12, 0x1f, RZ ;  /* 0x0000001f0c027819 */ /* 0x000fd000000006ff */
[----:B------:R-:W2:Y:S02]  /*31d0*/  SYNCS.PHASECHK.TRANS64 P0, [UR4+0xa0], R2 ;  /* 0x0000a002ff0075a7 */ /* 0x000ea40008001004 */
[----:B--2---:R-:W-:Y:S05]  /*31e0*/  @P0 BRA `(.L_x_56) ;  /* 0x0000000000080947 */ /* 0x004fea0003800000 */
[----:B------:R-:W2:Y:S02]  /*31f0*/  SYNCS.PHASECHK.TRANS64.TRYWAIT P0, [UR4+0xa0], R2 ;  /* 0x0000a002ff0075a7 */ /* 0x000ea40008001104 */
[----:B--2---:R-:W-:Y:S05]  /*3200*/  @!P0 BRA `(.L_x_57) ;  /* 0x0000006000588947 */ /* 0x004fea0003800000 */
.L_x_56:
[----:B------:R-:W-:-:S04]  /*3210*/  UIADD3 UR7, UPT, UPT, UR5, 0x1, URZ ;  /* 0x0000000105077890 */ /* 0x000fc8000fffe0ff */
[----:B------:R-:W-:-:S04]  /*3220*/  UISETP.NE.AND UP0, UPT, UR7, 0x2, UPT ;  /* 0x000000020700788c */ /* 0x000fc8000bf05270 */
[----:B------:R-:W-:Y:S02]  /*3230*/  USEL UR8, URZ, 0x1, UP0 ;  /* 0x00000001ff087887 */ /* 0x000fe40008000000 */
[----:B------:R-:W-:-:S04]  /*3240*/  USEL UR7, UR7, URZ, UP0 ;  /* 0x000000ff07077287 */ /* 0x000fc80008000000 */
[----:B------:R-:W-:Y:S01]  /*3250*/  ULEA UR7, UR7, UR6, 0x3 ;  /* 0x0000000607077291 */ /* 0x000fe2000f8e18ff */
[----:B--2---:R-:W-:-:S04]  /*3260*/  LOP3.LUT R2, R12, UR8, RZ, 0x3c, !PT ;  /* 0x000000080c027c12 */ /* 0x004fc8000f8e3cff */
[----:B------:R-:W-:-:S04]  /*3270*/  SHF.L.U32 R0, R2, 0x1f, RZ ;  /* 0x0000001f02007819 */ /* 0x000fc800000006ff */
[----:B------:R-:W2:Y:S02]  /*3280*/  SYNCS.PHASECHK.TRANS64 P0, [UR7+0xa0], R0 ;  /* 0x0000a000ff0075a7 */ /* 0x000ea40008001007 */
[----:B-12---:R-:W-:Y:S05]  /*3290*/  @P0 EXIT ;  /* 0x000000000000094d */ /* 0x006fea0003800000 */
[----:B------:R-:W-:Y:S02]  /*32a0*/  SHF.L.U32 R2, R2, 0x1f, RZ ;  /* 0x0000001f02027819 */ /* 0x000fe400000006ff */
[----:B------:R-:W-:-:S07]  /*32b0*/  MOV R0, UR7 ;  /* 0x0000000700007c02 */ /* 0x000fce0008000f00 */
.L_x_58:
[----:B-1----:R1:W2:Y:S02]  /*32c0*/  SYNCS.PHASECHK.TRANS64.TRYWAIT P0, [R0+URZ+0xa0], R2 ;  /* 0x0000a002000075a7 */ /* 0x0022a400080011ff */
[----:B--2---:R-:W-:Y:S05]  /*32d0*/  @!P0 NANOSLEEP.SYNCS 0x989680 ;  /* 0x009896800000895d */ /* 0x004fea0003900000 */
[----:B------:R-:W2:Y:S02]  /*32e0*/  @!P0 SYNCS.PHASECHK.TRANS64 P0, [R0+URZ+0xa0], R2 ;  /* 0x0000a002000085a7 */ /* 0x000ea400080010ff */
[----:B--2---:R-:W-:Y:S05]  /*32f0*/  @P0 EXIT ;  /* 0x000000000000094d */ /* 0x004fea0003800000 */
[----:B------:R-:W-:Y:S05]  /*3300*/  BRA `(.L_x_58) ;  /* 0xfffffffc00ec7947 */ /* 0x000fea000383ffff */
.L_x_51:
[----:B------:R-:W-:Y:S05]  /*3310*/  BRA.U UP5, `(.L_x_59) ;  /* 0x0000001105447547 */ /* 0x000fea000b800000 */
[----:B------:R-:W-:Y:S01]  /*3320*/  UMOV UR4, 0x40 ;  /* 0x0000004000047882 */ /* 0x000fe20000000000 */
[----:B------:R-:W-:Y:S01]  /*3330*/  NOP ;  /* 0x0000000000007918 */ /* 0x000fe20000000000 */
[----:B------:R-:W-:Y:S01]  /*3340*/  ULEA UR5, UR52, UR4, 0x18 ;  /* 0x0000000434057291 */ /* 0x000fe2000f8ec0ff */
[----:B------:R-:W-:Y:S02]  /*3350*/  UMOV UR6, 0x400 ;  /* 0x0000040000067882 */ /* 0x000fe40000000000 */
[----:B------:R-:W-:-:S06]  /*3360*/  ULEA UR6, UR52, UR6, 0x18 ;  /* 0x0000000634067291 */ /* 0x000fcc000f8ec0ff */
[----:B------:R-:W2:Y:S02]  /*3370*/  LDS.U8 R0, [UR5+0x1c] ;  /* 0x00001c05ff007984 */ /* 0x000ea40008000000 */
[----:B--2---:R-:W-:-:S13]  /*3380*/  ISETP.NE.AND P0, PT, R0, RZ, PT ;  /* 0x000000ff0000720c */ /* 0x004fda0003f05270 */
[----:B------:R-:W-:Y:S05]  /*3390*/  @P0 BRA `(.L_x_60) ;  /* 0x0000000000580947 */ /* 0x000fea0003800000 */
[----:B------:R-:W-:-:S13]  /*33a0*/  ELECT P0, URZ, PT ;  /* 0x0000000000ff782f */ /* 0x000fda0003800000 */
[----:B------:R-:W-:Y:S05]  /*33b0*/  @!P0 BRA `(.L_x_61) ;  /* 0x0000000000608947 */ /* 0x000fea0003800000 */
[----:B------:R-:W-:Y:S01]  /*33c0*/  UMOV UR4, 0x10 ;  /* 0x0000001000047882 */ /* 0x000fe20000000000 */
[----:B------:R-:W-:Y:S01]  /*33d0*/  HFMA2 R0, -RZ, RZ, 0, 5.9604644775390625e-08 ;  /* 0x00000001ff007431 */ /* 0x000fe200000001ff */
[----:B------:R-:W-:-:S03]  /*33e0*/  MOV R3, 0xffff ;  /* 0x0000ffff00037802 */ /* 0x000fc60000000f00 */
[----:B------:R-:W-:Y:S04]  /*33f0*/  DEPBAR.LE SB2, 0x36 ;  /* 0x0000ad800000791a */ /* 0x000fe80000000000 */
[----:B------:R-:W2:Y:S02]  /*3400*/  UTCATOMSWS.FIND_AND_SET.ALIGN UP0, UR4, UR4 ;  /* 0x00000004000475e3 */ /* 0x000ea40008000800 */
[----:B--2---:R-:W-:Y:S01]  /*3410*/  MOV R4, UR4 ;  /* 0x0000000400047c02 */ /* 0x004fe20008000f00 */
[----:B------:R-:W-:Y:S06]  /*3420*/  BRA.U UP0, `(.L_x_62) ;  /* 0x0000000100187547 */ /* 0x000fec000b800000 */
.L_x_63:
[----:B------:R-:W-:Y:S05]  /*3430*/  NANOSLEEP 0x64 ;  /* 0x000000640000795d */ /* 0x000fea0003800000 */
[----:B------:R-:W-:-:S05]  /*3440*/  UMOV UR4, 0x10 ;  /* 0x0000001000047882 */ /* 0x000fca0000000000 */
[----:B------:R-:W-:Y:S04]  /*3450*/  DEPBAR.LE SB2, 0x36 ;  /* 0x0000ad800000791a */ /* 0x000fe80000000000 */
[----:B------:R-:W2:Y:S02]  /*3460*/  UTCATOMSWS.FIND_AND_SET.ALIGN UP0, UR4, UR4 ;  /* 0x00000004000475e3 */ /* 0x000ea40008000800 */
[----:B--2---:R-:W-:Y:S01]  /*3470*/  MOV R4, UR4 ;  /* 0x0000000400047c02 */ /* 0x004fe20008000f00 */
[----:B------:R-:W-:Y:S05]  /*3480*/  BRA.U !UP0, `(.L_x_63) ;  /* 0xfffffffd08e87547 */ /* 0x000fea000b83ffff */
.L_x_62:
[-C--:B------:R-:W-:Y:S02]  /*3490*/  SHF.L.U32 R3, R3, R4.reuse, RZ ;  /* 0x0000000403037219 */ /* 0x080fe400000006ff */
[----:B------:R-:W-:Y:S01]  /*34a0*/  SHF.L.U32 R0, R0, R4, RZ ;  /* 0x0000000400007219 */ /* 0x000fe200000006ff */
[----:B------:R-:W-:Y:S02]  /*34b0*/  IMAD.SHL.U32 R4, R4, 0x20, RZ ;  /* 0x0000002004047824 */ /* 0x000fe400078e00ff */
[----:B------:R2:W-:Y:S04]  /*34c0*/  ATOMS.OR RZ, [UR5+0x14], R3 ;  /* 0x00001403ffff798c */ /* 0x0005e8000b000005 */
[----:B------:R2:W-:Y:S04]  /*34d0*/  ATOMS.OR RZ, [UR5+0x18], R0 ;  /* 0x00001800ffff798c */ /* 0x0005e8000b000005 */
[----:B------:R2:W-:Y:S01]  /*34e0*/  STS [UR6+0x140], R4 ;  /* 0x00014004ff007988 */ /* 0x0005e20008000806 */
[----:B------:R-:W-:Y:S05]  /*34f0*/  BRA `(.L_x_61) ;  /* 0x0000000000107947 */ /* 0x000fea0003800000 */
.L_x_60:
[----:B------:R-:W-:Y:S02]  /*3500*/  MOV R0, 0xffffffff ;  /* 0xffffffff00007802 */ /* 0x000fe40000000f00 */
[----:B------:R-:W-:-:S03]  /*3510*/  MOV R4, 0x3540 ;  /* 0x0000354000047802 */ /* 0x000fc60000000f00 */
[----:B------:R2:W-:Y:S04]  /*3520*/  STS [UR6+0x140], R0 ;  /* 0x00014000ff007988 */ /* 0x0005e80008000806 */
[----:B-12--5:R-:W-:Y:S05]  /*3530*/  CALL.REL.NOINC `($__internal_1_$__cuda_sm10x_tcgen05_guardrail_trap_phase_invalid_during_alloc) ;  /* 0x0000006400a47944 */ /* 0x026fea0003c00000 */
.L_x_61:
[----:B------:R-:W-:Y:S05]  /*3540*/  WARPSYNC.ALL ;  /* 0x0000000000007948 */ /* 0x000fea0003800000 */
[----:B------:R-:W3:Y:S01]  /*3550*/  S2UR UR4, SR_CgaCtaId ;  /* 0x00000000000479c3 */ /* 0x000ee20000008800 */
[----:B------:R-:W-:Y:S01]  /*3560*/  UMOV UR41, 0x400 ;  /* 0x0000040000297882 */ /* 0x000fe20000000000 */
[----:B------:R-:W-:-:S06]  /*3570*/  NOP ;  /* 0x0000000000007918 */ /* 0x000fcc0000000000 */
[----:B------:R-:W-:Y:S06]  /*3580*/  BAR.ARV 0x6, 0xa0 ;  /* 0x0182800000007b1d */ /* 0x000fec0000002000 */
[----:B------:R-:W4:Y:S01]  /*3590*/  LDCU UR6, c[0x0][0x38c] ;  /* 0x00007180ff0677ac */ /* 0x000f220008000800 */
[----:B------:R-:W-:Y:S01]  /*35a0*/  LOP3.LUT R2, R2, 0xffff, RZ, 0xc0, !PT ;  /* 0x0000ffff02027812 */ /* 0x000fe200078ec0ff */
[----:B------:R-:W-:Y:S01]  /*35b0*/  IMAD.MOV.U32 R11, RZ, RZ, 0x1 ;  /* 0x00000001ff0b7424 */ /* 0x000fe200078e00ff */
[----:B------:R-:W-:Y:S01]  /*35c0*/  CS2R R8, SRZ ;  /* 0x0000000000087805 */ /* 0x000fe2000001ff00 */
[----:B------:R-:W1:Y:S01]  /*35d0*/  LDCU UR7, c[0x0][0x38c] ;  /* 0x00007180ff0777ac */ /* 0x000e620008000800 */
[----:B------:R-:W-:Y:S01]  /*35e0*/  R2UR UR42, R2 ;  /* 0x00000000022a72ca */ /* 0x000fe200000e0000 */
[----:B------:R-:W-:Y:S01]  /*35f0*/  IMAD.MOV.U32 R10, RZ, RZ, RZ ;  /* 0x000000ffff0a7224 */ /* 0x000fe200078e00ff */
[----:B------:R-:W-:Y:S01]  /*3600*/  UMOV UR45, URZ ;  /* 0x000000ff002d7c82 */ /* 0x000fe20008000000 */
[----:B------:R-:W-:Y:S01]  /*3610*/  UMOV UR39, URZ ;  /* 0x000000ff00277c82 */ /* 0x000fe20008000000 */
[----:B---3--:R-:W-:Y:S01]  /*3620*/  ULEA UR41, UR4, UR41, 0x18 ;  /* 0x0000002904297291 */ /* 0x008fe2000f8ec0ff */
[----:B------:R-:W-:Y:S01]  /*3630*/  UMOV UR62, 0x0 ;  /* 0x00000000003e7882 */ /* 0x000fe20000000000 */
[----:B------:R-:W-:-:S02]  /*3640*/  UMOV UR63, 0x4200910 ;  /* 0x04200910003f7882 */ /* 0x000fc40000000000 */
[----:B------:R-:W-:Y:S02]  /*3650*/  UIADD3 UR5, UPT, UPT, UR41, 0x8800, URZ ;  /* 0x0000880029057890 */ /* 0x000fe4000fffe0ff */
[----:B------:R-:W-:Y:S02]  /*3660*/  UIADD3 UR4, UPT, UPT, UR41, 0x18800, URZ ;  /* 0x0001880029047890 */ /* 0x000fe4000fffe0ff */
[----:B----4-:R-:W-:Y:S01]  /*3670*/  UIADD3 UR6, UPT, UPT, UR6, 0x3f, URZ ;  /* 0x0000003f06067890 */ /* 0x010fe2000fffe0ff */
[----:B--2---:R-:W2:Y:S01]  /*3680*/  LDS R0, [UR41+0x140] ;  /* 0x00014029ff007984 */ /* 0x004ea20008000800 */
[----:B------:R-:W-:Y:S02]  /*3690*/  USHF.R.U32.HI UR5, URZ, 0x4, UR5 ;  /* 0x00000004ff057899 */ /* 0x000fe40008011605 */
[----:B------:R-:W-:Y:S02]  /*36a0*/  USHF.R.S32.HI UR47, URZ, 0x1f, UR6 ;  /* 0x0000001fff2f7899 */ /* 0x000fe40008011406 */
[----:B------:R-:W-:-:S02]  /*36b0*/  USHF.R.U32.HI UR4, URZ, 0x4, UR4 ;  /* 0x00000004ff047899 */ /* 0x000fc40008011604 */
[----:B------:R-:W-:Y:S02]  /*36c0*/  ULEA.HI UR47, UR47, UR6, URZ, 0x6 ;  /* 0x000000062f2f7291 */ /* 0x000fe4000f8f30ff */
[----:B------:R-:W-:Y:S02]  /*36d0*/  ULOP3.LUT UR5, UR5, 0x3fff, URZ, 0xc0, !UPT ;  /* 0x00003fff05057892 */ /* 0x000fe4000f8ec0ff */
[----:B------:R-:W-:Y:S02]  /*36e0*/  USHF.R.S32.HI UR47, URZ, 0x6, UR47 ;  /* 0x00000006ff2f7899 */ /* 0x000fe4000801142f */
[----:B------:R-:W-:Y:S02]  /*36f0*/  ULOP3.LUT UR4, UR4, 0x3fff, URZ, 0xc0, !UPT ;  /* 0x00003fff04047892 */ /* 0x000fe4000f8ec0ff */
[----:B------:R-:W-:Y:S01]  /*3700*/  UISETP.LT.AND UP0, UPT, UR47, 0x1, UPT ;  /* 0x000000012f00788c */ /* 0x000fe2000bf01270 */
[----:B------:R-:W-:Y:S01]  /*3710*/  UMOV UR60, 0x0 ;  /* 0x00000000003c7882 */ /* 0x000fe20000000000 */
[----:B------:R-:W-:-:S02]  /*3720*/  UMOV UR61, 0x4200910 ;  /* 0x04200910003d7882 */ /* 0x000fc40000000000 */
[----:B------:R-:W-:Y:S01]  /*3730*/  USEL UR64, UR47, 0x1, !UP0 ;  /* 0x000000012f407887 */ /* 0x000fe2000c000000 */
[----:B------:R-:W-:Y:S01]  /*3740*/  UMOV UR58, 0x0 ;  /* 0x00000000003a7882 */ /* 0x000fe20000000000 */
[----:B------:R-:W-:Y:S01]  /*3750*/  UMOV UR59, 0x4200910 ;  /* 0x04200910003b7882 */ /* 0x000fe20000000000 */
[----:B------:R-:W-:Y:S01]  /*3760*/  UMOV UR56, 0x0 ;  /* 0x0000000000387882 */ /* 0x000fe20000000000 */
[----:B------:R-:W-:Y:S01]  /*3770*/  UMOV UR57, 0x4200910 ;  /* 0x0420091000397882 */ /* 0x000fe20000000000 */
[----:B------:R-:W-:Y:S01]  /*3780*/  UMOV UR54, 0x0 ;  /* 0x0000000000367882 */ /* 0x000fe20000000000 */
[----:B------:R-:W-:Y:S01]  /*3790*/  UMOV UR55, 0x4200910 ;  /* 0x0420091000377882 */ /* 0x000fe20000000000 */
[----:B------:R-:W-:Y:S01]  /*37a0*/  UMOV UR52, 0x0 ;  /* 0x0000000000347882 */ /* 0x000fe20000000000 */
[----:B------:R-:W-:Y:S01]  /*37b0*/  UMOV UR53, 0x4200910 ;  /* 0x0420091000357882 */ /* 0x000fe20000000000 */
[----:B------:R-:W-:Y:S02]  /*37c0*/  ULOP3.LUT UR43, UR5, 0x10000, URZ, 0xfc, !UPT ;  /* 0x00010000052b7892 */ /* 0x000fe4000f8efcff */
[----:B------:R-:W-:-:S02]  /*37d0*/  ULOP3.LUT UR44, UR4, 0x10000, URZ, 0xfc, !UPT ;  /* 0x00010000042c7892 */ /* 0x000fc4000f8efcff */
[----:B------:R-:W-:Y:S02]  /*37e0*/  UIADD3 UR64, UPT, UPT, -UR64, URZ, URZ ;  /* 0x000000ff40407290 */ /* 0x000fe4000fffe1ff */
[----:B-1----:R-:W-:Y:S01]  /*37f0*/  UISETP.GE.AND UP4, UPT, UR7, 0x1, UPT ;  /* 0x000000010700788c */ /* 0x002fe2000bf86270 */
[----:B------:R-:W-:Y:S01]  /*3800*/  UMOV UR50, 0x0 ;  /* 0x0000000000327882 */ /* 0x000fe20000000000 */
[----:B------:R-:W-:Y:S01]  /*3810*/  UMOV UR51, 0x4200910 ;  /* 0x0420091000337882 */ /* 0x000fe20000000000 */
[----:B------:R-:W-:Y:S01]  /*3820*/  UMOV UR48, 0x0 ;  /* 0x0000000000307882 */ /* 0x000fe20000000000 */
[----:B--2---:R-:W-:Y:S01]  /*3830*/  R2UR UR65, R0 ;  /* 0x00000000004172ca */ /* 0x004fe200000e0000 */
[----:B------:R-:W-:-:S14]  /*3840*/  UMOV UR49, 0x4200910 ;  /* 0x0420091000317882 */ /* 0x000fdc0000000000 */
.L_x_70:
[----:B------:R-:W-:Y:S02]  /*3850*/  LEA R0, R10, UR41, 0x3 ;  /* 0x000000290a007c11 */ /* 0x000fe4000f8e18ff */
[----:B------:R-:W-:Y:S02]  /*3860*/  SHF.L.U32 R2, R9, 0x1f, RZ ;  /* 0x0000001f09027819 */ /* 0x000fe400000006ff */
[----:B------:R-:W-:Y:S01]  /*3870*/  PLOP3.LUT P0, PT, PT, PT, UP4, 0x80, 0x8 ;  /* 0x000000000008781c */ /* 0x000fe20003f0f048 */
[----:B------:R-:W-:Y:S01]  /*3880*/  VIADD R3, R0, 0xa0 ;  /* 0x000000a000037836 */ /* 0x000fe20000000000 */
[----:B-1----:R-:W1:Y:S02]  /*3890*/  SYNCS.PHASECHK.TRANS64.TRYWAIT P1, [R0+URZ+0x90], R2 ;  /* 0x00009002000075a7 */ /* 0x002e6400080211ff */
[----:B-1-3--:R-:W-:Y:S09]  /*38a0*/  @!P1 BRA `(.L_x_64) ;  /* 0x0000005800c89947 */ /* 0x00aff20003800000 */
.L_x_157:
[----:B------:R-:W-:Y:S01]  /*38b0*/  LEA R4, R10, UR41, 0x4 ;  /* 0x000000290a047c11 */ /* 0x000fe2000f8e20ff */
[----:B------:R-:W-:Y:S01]  /*38c0*/  @UP4 ULEA UR4, UR39, UR41, 0x3 ;  /* 0x0000002927044291 */ /* 0x000fe2000f8e18ff */
[----:B------:R-:W-:Y:S01]  /*38d0*/  PLOP3.LUT P2, PT, PT, PT, PT, 0x80, 0x8 ;  /* 0x000000000008781c */ /* 0x000fe20003f4f070 */
[----:B------:R-:W-:Y:S01]  /*38e0*/  ULEA UR46, UR45, UR41, 0x3 ;  /* 0x000000292d2e7291 */ /* 0x000fe2000f8e18ff */
[----:B------:R-:W-:Y:S02]  /*38f0*/  PRMT R3, RZ, 0x654, R3 ;  /* 0x00000654ff037816 */ /* 0x000fe40000000003 */
[----:B------:R-:W2:Y:S01]  /*3900*/  LDS.128 R4, [R4+0x120] ;  /* 0x0001200004047984 */ /* 0x000ea20000000c00 */
[----:B-1----:R-:W-:Y:S02]  /*3910*/  @P0 SHF.L.U32 R2, R8, 0x1f, RZ ;  /* 0x0000001f08020819 */ /* 0x002fe400000006ff */
[----:B------:R-:W-:Y:S01]  /*3920*/  SHF.L.U32 R0, R11, 0x1f, RZ ;  /* 0x0000001f0b007819 */ /* 0x000fe200000006ff */
[----:B------:R-:W-:Y:S01]  /*3930*/  @!PT LDS RZ, [RZ] ;  /* 0x00000000fffff984 */ /* 0x000fe20000000800 */
[----:B------:R-:W-:Y:S01]  /*3940*/  @!PT LDS RZ, [RZ] ;  /* 0x00000000fffff984 */ /* 0x000fe20000000800 */
[----:B------:R-:W-:Y:S01]  /*3950*/  @!PT LDS RZ, [RZ] ;  /* 0x00000000fffff984 */ /* 0x000fe20000000800 */
[----:B------:R-:W-:Y:S01]  /*3960*/  @!PT LDS RZ, [RZ] ;  /* 0x00000000fffff984 */ /* 0x000fe20000000800 */
[----:B------:R1:W-:Y:S06]  /*3970*/  MEMBAR.ALL.CTA ;  /* 0x0000000000007992 */ /* 0x0003ec0000008000 */
[----:B-1----:R-:W1:Y:S02]  /*3980*/  FENCE.VIEW.ASYNC.S ;  /* 0x00000000000073c6 */ /* 0x002e640000000000 */
[----:B-1----:R1:W-:Y:S01]  /*3990*/  SYNCS.ARRIVE.TRANS64.RED.A1T0 RZ, [R3+URZ], RZ ;  /* 0x000000ff03ff79a7 */ /* 0x0023e200081004ff */
[----:B------:R1:W3:Y:S01]  /*39a0*/  @P0 SYNCS.PHASECHK.TRANS64.TRYWAIT P2, [UR4], R2 ;  /* 0x00000002ff0005a7 */ /* 0x0002e20008041104 */
[----:B------:R-:W-:Y:S01]  /*39b0*/  ULEA.HI UR4, UR45, UR45, URZ, 0x1 ;  /* 0x0000002d2d047291 */ /* 0x000fe2000f8f08ff */
[----:B--2---:R-:W-:-:S03]  /*39c0*/  LOP3.LUT P1, RZ, R6, 0x1, RZ, 0xc0, !PT ;  /* 0x0000000106ff7812 */ /* 0x004fc6000782c0ff */
[----:B------:R-:W-:Y:S02]  /*39d0*/  USHF.L.U32 UR5, UR4, 0x6, URZ ;  /* 0x0000000604057899 */ /* 0x000fe400080006ff */
[----:B------:R-:W-:Y:S02]  /*39e0*/  ULOP3.LUT UR36, UR4, 0xffe, URZ, 0xc0, !UPT ;  /* 0x00000ffe04247892 */ /* 0x000fe4000f8ec0ff */
[----:B------:R-:W-:Y:S02]  /*39f0*/  ULOP3.LUT UR4, UR5, 0xffffff80, URZ, 0xc0, !UPT ;  /* 0xffffff8005047892 */ /* 0x000fe4000f8ec0ff */
[----:B------:R-:W-:Y:S02]  /*3a00*/  UIADD3 UR36, UPT, UPT, -UR36, UR45, URZ ;  /* 0x0000002d24247290 */ /* 0x000fe4000fffe1ff */
[----:B------:R-:W-:Y:S01]  /*3a10*/  UIADD3 UR4, UPT, UPT, UR65, UR4, URZ ;  /* 0x0000000441047290 */ /* 0x000fe2000fffe0ff */
[----:B------:R-:W2:Y:S03]  /*3a20*/  SYNCS.PHASECHK.TRANS64.TRYWAIT P0, [UR46+0xd0], R0 ;  /* 0x0000d000ff0075a7 */ /* 0x000ea6000800112e */
[----:B------:R-:W-:Y:S01]  /*3a30*/  ULEA UR36, UR36, UR4, 0x14 ;  /* 0x0000000424247291 */ /* 0x000fe2000f8ea0ff */
[----:B-123--:R-:W-:Y:S11]  /*3a40*/  @!P0 BRA `(.L_x_65) ;  /* 0x0000005800748947 */ /* 0x00eff60003800000 */
.L_x_159:
[----:B------:R-:W-:Y:S01]  /*3a50*/  IADD3 R10, PT, PT, R10, 0x1, RZ ;  /* 0x000000010a0a7810 */ /* 0x000fe20007ffe0ff */
[----:B------:R-:W-:Y:S06]  /*3a60*/  BRA.U !UP4, `(.L_x_66) ;  /* 0x000000050c107547 */ /* 0x000fec000b800000 */
[----:B------:R-:W-:Y:S01]  /*3a70*/  UPLOP3.LUT UP2, UPT, UPT, UPT, UPT, 0x40, 0x4 ;  /* 0x000000000004789c */ /* 0x000fe20003f4e870 */
[----:B------:R-:W-:Y:S01]  /*3a80*/  UMOV UR38, UR64 ;  /* 0x0000004000267c82 */ /* 0x000fe20008000000 */
[----:B------:R-:W-:Y:S01]  /*3a90*/  UMOV UR37, UR47 ;  /* 0x0000002f00257c82 */ /* 0x000fe20008000000 */
[----:B------:R-:W-:-:S08]  /*3aa0*/  UMOV UR5, UR39 ;  /* 0x0000002700057c82 */ /* 0x000fd00008000000 */
.L_x_69:
[----:B------:R-:W-:Y:S02]  /*3ab0*/  UIADD3 UR38, UPT, UPT, UR38, 0x1, URZ ;  /* 0x0000000126267890 */ /* 0x000fe4000fffe0ff */
[----:B------:R-:W-:Y:S02]  /*3ac0*/  ULEA UR7, UR5, UR41, 0x3 ;  /* 0x0000002905077291 */ /* 0x000fe4000f8e18ff */
[----:B------:R-:W-:Y:S01]  /*3ad0*/  UISETP.NE.AND UP3, UPT, UR38, URZ, UPT ;  /* 0x000000ff2600728c */ /* 0x000fe2000bf65270 */
[----:B--23--:R-:W-:Y:S10]  /*3ae0*/  @P2 BRA `(.L_x_67) ;  /* 0x00000000000c2947 */ /* 0x00cff40003800000 */
[----:B-1----:R-:W-:Y:S04]  /*3af0*/  SHF.L.U32 R2, R8, 0x1f, RZ ;  /* 0x0000001f08027819 */ /* 0x002fe800000006ff */
[----:B------:R-:W1:Y:S02]  /*3b00*/  SYNCS.PHASECHK.TRANS64.TRYWAIT P0, [UR7], R2 ;  /* 0x00000002ff0075a7 */ /* 0x000e640008001107 */
[----:B-1----:R-:W-:Y:S05]  /*3b10*/  @!P0 BRA `(.L_x_68) ;  /* 0x0000005800588947 */ /* 0x002fea0003800000 */
.L_x_67:
[----:B------:R-:W-:Y:S01]  /*3b20*/  UISETP.NE.AND UP0, UPT, UR37, 0x1, UPT ;  /* 0x000000012500788c */ /* 0x000fe2000bf05270 */
[----:B------:R-:W-:Y:S01]  /*3b30*/  PLOP3.LUT P2, PT, PT, PT, PT, 0x80, 0x8 ;  /* 0x000000000008781c */ /* 0x000fe20003f4f070 */
[----:B------:R-:W-:Y:S02]  /*3b40*/  UIADD3 UR4, UPT, UPT, UR5, 0x1, URZ ;  /* 0x0000000105047890 */ /* 0x000fe4000fffe0ff */
[----:B------:R-:W-:Y:S02]  /*3b50*/  UIADD3 UR40, UPT, UPT, UR7, 0x20, URZ ;  /* 0x0000002007287890 */ /* 0x000fe4000fffe0ff */
[----:B------:R-:W-:Y:S01]  /*3b60*/  UISETP.NE.AND UP1, UPT, UR4, 0x4, UPT ;  /* 0x000000040400788c */ /* 0x000fe2000bf25270 */
[----:B------:R-:W-:Y:S01]  /*3b70*/  PLOP3.LUT P0, PT, PT, PT, UP0, 0x80, 0x8 ;  /* 0x000000000008781c */ /* 0x000fe20003f0f008 */
[----:B------:R-:W-:Y:S02]  /*3b80*/  UIADD3 UR37, UPT, UPT, UR37, -0x1, URZ ;  /* 0xffffffff25257890 */ /* 0x000fe4000fffe0ff */
[----:B------:R-:W-:Y:S02]  /*3b90*/  USEL UR6, URZ, 0x1, UP1 ;  /* 0x00000001ff067887 */ /* 0x000fe40008800000 */
[----:B------:R-:W-:Y:S01]  /*3ba0*/  USEL UR39, UR4, URZ, UP1 ;  /* 0x000000ff04277287 */ /* 0x000fe20008800000 */
[----:B------:R-:W-:Y:S01]  /*3bb0*/  UMOV UR7, 0x40004040 ;  /* 0x4000404000077882 */ /* 0x000fe20000000000 */
[----:B------:R-:W-:Y:S02]  /*3bc0*/  UMOV UR35, 0x40004040 ;  /* 0x4000404000237882 */ /* 0x000fe40000000000 */
[----:B------:R-:W-:Y:S01]  /*3bd0*/  @UP0 ULEA UR4, UR39, UR41, 0x3 ;  /* 0x0000002927040291 */ /* 0x000fe2000f8e18ff */
[----:B------:R-:W-:Y:S01]  /*3be0*/  LOP3.LUT R8, R8, UR6, RZ, 0x3c, !PT ;  /* 0x0000000608087c12 */ /* 0x000fe2000f8e3cff */
[----:B------:R-:W-:Y:S01]  /*3bf0*/  ULEA UR6, UR5, UR44, 0xb ;  /* 0x0000002c05067291 */ /* 0x000fe2000f8e58ff */
[----:B------:R-:W-:Y:S02]  /*3c00*/  UMOV UR33, 0x40004040 ;  /* 0x4000404000217882 */ /* 0x000fe40000000000 */
[----:B-1----:R-:W-:Y:S01]  /*3c10*/  @P0 SHF.L.U32 R0, R8, 0x1f, RZ ;  /* 0x0000001f08000819 */ /* 0x002fe200000006ff */
[----:B------:R-:W-:Y:S02]  /*3c20*/  UIADD3 UR34, UPT, UPT, UR6, 0x2, URZ ;  /* 0x0000000206227890 */ /* 0x000fe4000fffe0ff */
[----:B------:R-:W-:Y:S01]  /*3c30*/  UIADD3 UR30, UPT, UPT, UR6, 0x4, URZ ;  /* 0x00000004061e7890 */ /* 0x000fe2000fffe0ff */
[----:B------:R2:W3:Y:S01]  /*3c40*/  @P0 SYNCS.PHASECHK.TRANS64.TRYWAIT P2, [UR4], R0 ;  /* 0x00000000ff0005a7 */ /* 0x0004e20008041104 */
[----:B------:R-:W-:Y:S02]  /*3c50*/  ULEA UR4, UR5, UR43, 0xa ;  /* 0x0000002b05047291 */ /* 0x000fe4000f8e50ff */
[----:B------:R-:W-:Y:S02]  /*3c60*/  UIADD3 UR26, UPT, UPT, UR6, 0x6, URZ ;  /* 0x00000006061a7890 */ /* 0x000fe4000fffe0ff */
        /* <DEDUP_REMOVED lines=10> */
[----:B------:R-:W-:Y:S01]  /*3d10*/  UIADD3 UR8, UPT, UPT, UR4, 0x206, URZ ;  /* 0x0000020604087890 */ /* 0x000fe2000fffe0ff */
[----:B------:R-:W-:Y:S01]  /*3d20*/  UMOV UR5, 0x40004040 ;  /* 0x4000404000057882 */ /* 0x000fe20000000000 */
[----:B------:R-:W-:Y:S01]  /*3d30*/  UMOV UR31, 0x40004040 ;  /* 0x40004040001f7882 */ /* 0x000fe20000000000 */
[----:B------:R1:W-:Y:S01]  /*3d40*/  UTCHMMA gdesc[UR4], gdesc[UR6], tmem[UR36], tmem[UR62], idesc[UR63], UP2 ;  /* 0x00ff3e06040075ea */ /* 0x0003e20009000024 */
[----:B------:R-:W-:Y:S01]  /*3d50*/  UPLOP3.LUT UP2, UPT, UPT, UPT, UPT, 0x80, 0x8 ;  /* 0x000000000008789c */ /* 0x000fe20003f4f070 */
[----:B------:R2:W-:Y:S01]  /*3d60*/  UTCHMMA gdesc[UR32], gdesc[UR34], tmem[UR36], tmem[UR60], idesc[UR61], UPT ;  /* 0x00ff3c22200075ea */ /* 0x0005e2000b800024 */
[----:B------:R-:W-:Y:S01]  /*3d70*/  UMOV UR29, 0x40004040 ;  /* 0x40004040001d7882 */ /* 0x000fe20000000000 */
[----:B------:R-:W-:Y:S01]  /*3d80*/  UMOV UR27, 0x40004040 ;  /* 0x40004040001b7882 */ /* 0x000fe20000000000 */
        /* <DEDUP_REMOVED lines=12> */
[----:B------:R-:W-:Y:S01]  /*3e50*/  UMOV UR9, 0x40004040 ;  /* 0x4000404000097882 */ /* 0x000fe20000000000 */
[----:B------:R2:W-:Y:S01]  /*3e60*/  UTCHMMA gdesc[UR12], gdesc[UR14], tmem[UR36], tmem[UR50], idesc[UR51], UPT ;  /* 0x00ff320e0c0075ea */ /* 0x0005e2000b800024 */
[----:B------:R2:W-:Y:S01]  /*3e70*/  UTCHMMA gdesc[UR8], gdesc[UR10], tmem[UR36], tmem[UR48], idesc[UR49], UPT ;  /* 0x00ff300a080075ea */ /* 0x0005e2000b800024 */
[----:B------:R2:W-:Y:S01]  /*3e80*/  UTCBAR.MULTICAST [UR40], URZ, UR42 ;  /* 0x000000ff280073e9 */ /* 0x0005e2000800082a */
[----:B-1----:R-:W-:Y:S01]  /*3e90*/  UMOV UR5, UR39 ;  /* 0x0000002700057c82 */ /* 0x002fe20008000000 */
[----:B------:R-:W-:Y:S05]  /*3ea0*/  BRA.U UP3, `(.L_x_69) ;  /* 0xfffffffd03007547 */ /* 0x000fea000b83ffff */
.L_x_66:
[----:B------:R-:W-:Y:S01]  /*3eb0*/  UIADD3 UR4, UPT, UPT, UR45, 0x1, URZ ;  /* 0x000000012d047890 */ /* 0x000fe2000fffe0ff */
[C---:B------:R-:W-:Y:S01]  /*3ec0*/  ISETP.NE.AND P0, PT, R10.reuse, 0x2, PT ;  /* 0x000000020a00780c */ /* 0x040fe20003f05270 */
[----:B------:R-:W-:Y:S02]  /*3ed0*/  UIADD3 UR5, UPT, UPT, UR46, 0xb0, URZ ;  /* 0x000000b02e057890 */ /* 0x000fe4000fffe0ff */
[----:B------:R-:W-:Y:S01]  /*3ee0*/  UISETP.NE.AND UP0, UPT, UR4, 0x4, UPT ;  /* 0x000000040400788c */ /* 0x000fe2000bf05270 */
[----:B-12---:R-:W-:Y:S02]  /*3ef0*/  SEL R0, RZ, 0x1, P0 ;  /* 0x00000001ff007807 */ /* 0x006fe40000000000 */
[----:B------:R-:W-:Y:S01]  /*3f00*/  SEL R10, R10, RZ, P0 ;  /* 0x000000ff0a0a7207 */ /* 0x000fe20000000000 */
[----:B------:R-:W-:Y:S01]  /*3f10*/  USEL UR6, URZ, 0x1, UP0 ;  /* 0x00000001ff067887 */ /* 0x000fe20008000000 */
[----:B------:R-:W-:Y:S01]  /*3f20*/  LOP3.LUT R9, R9, R0, RZ, 0x3c, !PT ;  /* 0x0000000009097212 */ /* 0x000fe200078e3cff */
[----:B------:R-:W-:Y:S01]  /*3f30*/  USEL UR45, UR4, URZ, UP0 ;  /* 0x000000ff042d7287 */ /* 0x000fe20008000000 */
[----:B------:R1:W-:Y:S03]  /*3f40*/  UTCBAR [UR5], URZ ;  /* 0x000000ff050073e9 */ /* 0x0003e600080000ff */
[----:B------:R-:W-:Y:S01]  /*3f50*/  LOP3.LUT R11, R11, UR6, RZ, 0x3c, !PT ;  /* 0x000000060b0b7c12 */ /* 0x000fe2000f8e3cff */
[----:B------:R-:W-:Y:S07]  /*3f60*/  @P1 BRA `(.L_x_70) ;  /* 0xfffffff800381947 */ /* 0x000fee000383ffff */
[----:B------:R-:W2:Y:S01]  /*3f70*/  S2UR UR8, SR_CgaCtaId ;  /* 0x00000000000879c3 */ /* 0x000ea20000008800 */
[----:B------:R-:W-:Y:S01]  /*3f80*/  ELECT P0, URZ, PT ;  /* 0x0000000000ff782f */ /* 0x000fe20003800000 */
[----:B------:R-:W-:Y:S01]  /*3f90*/  IMAD.MOV.U32 R0, RZ, RZ, 0x1 ;  /* 0x00000001ff007424 */ /* 0x000fe200078e00ff */
[----:B------:R-:W-:Y:S01]  /*3fa0*/  UIADD3 UR41, UPT, UPT, UR41, 0xd0, URZ ;  /* 0x000000d029297890 */ /* 0x000fe2000fffe0ff */
[----:B------:R-:W-:Y:S01]  /*3fb0*/  SHF.L.U32 R2, R11, 0x1f, RZ ;  /* 0x0000001f0b027819 */ /* 0x000fe200000006ff */
[----:B------:R-:W-:-:S03]  /*3fc0*/  UMOV UR4, 0x40 ;  /* 0x0000004000047882 */ /* 0x000fc60000000000 */
[----:B------:R-:W-:Y:S01]  /*3fd0*/  UVIRTCOUNT.DEALLOC.SMPOOL 0x80 ;  /* 0x000000800000784c */ /* 0x000fe20000000000 */
[----:B--2---:R-:W-:Y:S02]  /*3fe0*/  ULEA UR8, UR8, UR4, 0x18 ;  /* 0x0000000408087291 */ /* 0x004fe4000f8ec0ff */
[----:B------:R-:W-:-:S07]  /*3ff0*/  ULEA UR4, UR45, UR41, 0x3 ;  /* 0x000000292d047291 */ /* 0x000fce000f8e18ff */
[----:B------:R2:W-:Y:S02]  /*4000*/  @P0 STS.U8 [UR8+0x1c], R0 ;  /* 0x00001c00ff000988 */ /* 0x0005e40008000008 */
[----:B------:R-:W4:Y:S02]  /*4010*/  SYNCS.PHASECHK.TRANS64.TRYWAIT P0, [UR4], R2 ;  /* 0x00000002ff0075a7 */ /* 0x000f240008001104 */
[----:B--2-4-:R-:W-:Y:S05]  /*4020*/  @!P0 BRA `(.L_x_71) ;  /* 0x00000054002c8947 */ /* 0x014fea0003800000 */
.L_x_162:
[----:B------:R-:W-:-:S04]  /*4030*/  UIADD3 UR4, UPT, UPT, UR45, 0x1, URZ ;  /* 0x000000012d047890 */ /* 0x000fc8000fffe0ff */
[----:B------:R-:W-:-:S04]  /*4040*/  UISETP.NE.AND UP0, UPT, UR4, 0x4, UPT ;  /* 0x000000040400788c */ /* 0x000fc8000bf05270 */
[----:B------:R-:W-:Y:S02]  /*4050*/  USEL UR6, URZ, 0x1, UP0 ;  /* 0x00000001ff067887 */ /* 0x000fe40008000000 */
[----:B------:R-:W-:-:S04]  /*4060*/  USEL UR4, UR4, URZ, UP0 ;  /* 0x000000ff04047287 */ /* 0x000fc80008000000 */
[----:B-1----:R-:W-:Y:S01]  /*4070*/  ULEA UR5, UR4, UR41, 0x3 ;  /* 0x0000002904057291 */ /* 0x002fe2000f8e18ff */
[----:B--2---:R-:W-:-:S04]  /*4080*/  LOP3.LUT R2, R11, UR6, RZ, 0x3c, !PT ;  /* 0x000000060b027c12 */ /* 0x004fc8000f8e3cff */
[----:B------:R-:W-:-:S04]  /*4090*/  SHF.L.U32 R3, R2, 0x1f, RZ ;  /* 0x0000001f02037819 */ /* 0x000fc800000006ff */
[----:B------:R-:W1:Y:S02]  /*40a0*/  SYNCS.PHASECHK.TRANS64.TRYWAIT P0, [UR5], R3 ;  /* 0x00000003ff0075a7 */ /* 0x000e640008001105 */
[----:B-1----:R-:W-:Y:S05]  /*40b0*/  @!P0 BRA `(.L_x_72) ;  /* 0x0000005400208947 */ /* 0x002fea0003800000 */
.L_x_164:
        /* <DEDUP_REMOVED lines=9> */
.L_x_166:
[----:B------:R-:W-:-:S04]  /*4150*/  UIADD3 UR4, UPT, UPT, UR4, 0x1, URZ ;  /* 0x0000000104047890 */ /* 0x000fc8000fffe0ff */
[----:B------:R-:W-:-:S04]  /*4160*/  UISETP.NE.AND UP0, UPT, UR4, 0x4, UPT ;  /* 0x000000040400788c */ /* 0x000fc8000bf05270 */
[----:B------:R-:W-:Y:S02]  /*4170*/  USEL UR5, URZ, 0x1, UP0 ;  /* 0x00000001ff057887 */ /* 0x000fe40008000000 */
[----:B------:R-:W-:-:S04]  /*4180*/  USEL UR4, UR4, URZ, UP0 ;  /* 0x000000ff04047287 */ /* 0x000fc80008000000 */
[----:B------:R-:W-:Y:S01]  /*4190*/  ULEA UR4, UR4, UR41, 0x3 ;  /* 0x0000002904047291 */ /* 0x000fe2000f8e18ff */
[----:B------:R-:W-:-:S04]  /*41a0*/  LOP3.LUT R2, R2, UR5, RZ, 0x3c, !PT ;  /* 0x0000000502027c12 */ /* 0x000fc8000f8e3cff */
[----:B------:R-:W-:-:S04]  /*41b0*/  SHF.L.U32 R2, R2, 0x1f, RZ ;  /* 0x0000001f02027819 */ /* 0x000fc800000006ff */
[----:B------:R-:W2:Y:S02]  /*41c0*/  SYNCS.PHASECHK.TRANS64.TRYWAIT P0, [UR4], R2 ;  /* 0x00000002ff0075a7 */ /* 0x000ea40008001104 */
[----:B--2---:R-:W-:Y:S05]  /*41d0*/  @!P0 BRA `(.L_x_74) ;  /* 0x0000005400088947 */ /* 0x004fea0003800000 */
.L_x_168:
[----:B------:R-:W-:Y:S01]  /*41e0*/  NOP ;  /* 0x0000000000007918 */ /* 0x000fe20000000000 */
[----:B-1----:R-:W1:Y:S01]  /*41f0*/  LDS R0, [UR8+0x14] ;  /* 0x00001408ff007984 */ /* 0x002e620008000800 */
[----:B------:R-:W-:Y:S01]  /*4200*/  ULOP3.LUT UR4, UR65, 0xffff, URZ, 0xc0, !UPT ;  /* 0x0000ffff41047892 */ /* 0x000fe2000f8ec0ff */
[----:B------:R-:W-:Y:S01]  /*4210*/  UMOV UR5, 0xffff ;  /* 0x0000ffff00057882 */ /* 0x000fe20000000000 */
[----:B------:R-:W-:Y:S02]  /*4220*/  UMOV UR6, 0x1 ;  /* 0x0000000100067882 */ /* 0x000fe40000000000 */
[----:B------:R-:W-:-:S04]  /*4230*/  USHF.R.U32.HI UR4, URZ, 0x5, UR4 ;  /* 0x00000005ff047899 */ /* 0x000fc80008011604 */
[----:B------:R-:W-:Y:S02]  /*4240*/  USHF.L.U32 UR5, UR5, UR4, URZ ;  /* 0x0000000405057299 */ /* 0x000fe400080006ff */
[----:B------:R-:W-:-:S04]  /*4250*/  USHF.L.U32 UR4, UR6, UR4, URZ ;  /* 0x0000000406047299 */ /* 0x000fc800080006ff */
[----:B-1----:R-:W-:-:S04]  /*4260*/  LOP3.LUT R0, R0, UR5, RZ, 0xc0, !PT ;  /* 0x0000000500007c12 */ /* 0x002fc8000f8ec0ff */
[----:B------:R-:W-:-:S13]  /*4270*/  ISETP.NE.AND P0, PT, R0, UR5, PT ;  /* 0x0000000500007c0c */ /* 0x000fda000bf05270 */
[----:B------:R-:W-:Y:S05]  /*4280*/  @P0 BRA `(.L_x_75) ;  /* 0x0000000000580947 */ /* 0x000fea0003800000 */
[----:B------:R-:W1:Y:S02]  /*4290*/  LDS R0, [UR8+0x18] ;  /* 0x00001808ff007984 */ /* 0x000e640008000800 */
[----:B-1----:R-:W-:-:S04]  /*42a0*/  LOP3.LUT R0, R0, UR4, RZ, 0xc0, !PT ;  /* 0x0000000400007c12 */ /* 0x002fc8000f8ec0ff */
[----:B------:R-:W-:-:S13]  /*42b0*/  ISETP.NE.AND P0, PT, R0, UR4, PT ;  /* 0x0000000400007c0c */ /* 0x000fda000bf05270 */
[----:B------:R-:W-:Y:S05]  /*42c0*/  @P0 BRA `(.L_x_76) ;  /* 0x00000000003c0947 */ /* 0x000fea0003800000 */
[----:B------:R-:W1:Y:S01]  /*42d0*/  S2R R2, SR_LANEID ;  /* 0x0000000000027919 */ /* 0x000e620000000000 */
[----:B------:R-:W-:-:S06]  /*42e0*/  ULOP3.LUT UR5, URZ, UR5, URZ, 0x33, !UPT ;  /* 0x00000005ff057292 */ /* 0x000fcc000f8e33ff */
[----:B------:R-:W-:-:S04]  /*42f0*/  IMAD.U32 R0, RZ, RZ, UR5 ;  /* 0x00000005ff007e24 */ /* 0x000fc8000f8e00ff */
[----:B------:R2:W4:Y:S02]  /*4300*/  REDUX UR7, R0 ;  /* 0x00000000000773c4 */ /* 0x0005240000000000 */
[----:B------:R1:W-:Y:S01]  /*4310*/  UTCATOMSWS.AND URZ, UR5 ;  /* 0x0000000500ff79e3 */ /* 0x0003e20008000000 */
[----:B--2---:R-:W-:Y:S01]  /*4320*/  LOP3.LUT R0, RZ, UR4, RZ, 0x33, !PT ;  /* 0x00000004ff007c12 */ /* 0x004fe2000f8e33ff */
[----:B------:R-:W-:Y:S02]  /*4330*/  VOTEU.ANY UR4, UPT, PT ;  /* 0x0000000000047886 */ /* 0x000fe400038e0100 */
[----:B------:R-:W-:Y:S02]  /*4340*/  UFLO.U32 UR4, UR4 ;  /* 0x00000004000472bd */ /* 0x000fe400080e0000 */
[----:B------:R-:W2:Y:S04]  /*4350*/  REDUX UR6, R0 ;  /* 0x00000000000673c4 */ /* 0x000ea80000000000 */
[----:B-1----:R-:W-:-:S02]  /*4360*/  ISETP.EQ.U32.AND P0, PT, R2, UR4, PT ;  /* 0x0000000402007c0c */ /* 0x002fc4000bf02070 */
[----:B----4-:R-:W-:-:S11]  /*4370*/  MOV R2, UR7 ;  /* 0x0000000700027c02 */ /* 0x010fd60008000f00 */
[----:B------:R1:W-:Y:S01]  /*4380*/  @P0 ATOMS.AND RZ, [UR8+0x14], R2 ;  /* 0x00001402ffff098c */ /* 0x0003e2000a800008 */
[----:B--2---:R-:W-:-:S05]  /*4390*/  IMAD.U32 R0, RZ, RZ, UR6 ;  /* 0x00000006ff007e24 */ /* 0x004fca000f8e00ff */
[----:B------:R1:W-:Y:S01]  /*43a0*/  @P0 ATOMS.AND RZ, [UR8+0x18], R0 ;  /* 0x00001800ffff098c */ /* 0x0003e2000a800008 */
[----:B------:R-:W-:Y:S05]  /*43b0*/  BRA `(.L_x_77) ;  /* 0x0000000000147947 */ /* 0x000fea0003800000 */
.L_x_76:
[----:B------:R-:W-:Y:S02]  /*43c0*/  MOV R2, 0x43e0 ;  /* 0x000043e000027802 */ /* 0x000fe40000000f00 */
[----:B---3-5:R-:W-:Y:S05]  /*43d0*/  CALL.REL.NOINC `($__internal_0_$__cuda_sm10x_tcgen05_guardrail_trap_col_being_dealloced_not_returned_by_alloc) ;  /* 0x0000005400f07944 */ /* 0x028fea0003c00000 */
[----:B------:R-:W-:Y:S05]  /*43e0*/  BRA `(.L_x_77) ;  /* 0x0000000000087947 */ /* 0x000fea0003800000 */
.L_x_75:
[----:B------:R-:W-:Y:S02]  /*43f0*/  MOV R2, 0x4410 ;  /* 0x0000441000027802 */ /* 0x000fe40000000f00 */
[----:B---3-5:R-:W-:Y:S05]  /*4400*/  CALL.REL.NOINC `($__internal_2_$__cuda_sm10x_tcgen05_guardrail_trap_unallocated_columns_being_dealloced) ;  /* 0x0000005400fc7944 */ /* 0x028fea0003c00000 */
.L_x_77:
[----:B------:R-:W-:Y:S01]  /*4410*/  NOP ;  /* 0x0000000000007918 */ /* 0x000fe20000000000 */
[----:B------:R-:W-:Y:S05]  /*4420*/  EXIT ;  /* 0x000000000000794d */ /* 0x000fea0003800000 */
.L_x_59:
[----:B------:R-:W-:-:S09]  /*4430*/  UISETP.NE.OR UP0, UPT, UR17, 0x3, !UP4 ;  /* 0x000000031100788c */ /* 0x000fd2000e705670 */
[----:B------:R-:W-:Y:S05]  /*4440*/  BRA.U UP0, `(.L_x_78) ;  /* 0x0000001100547547 */ /* 0x000fea000b800000 */
[----:B------:R-:W2:Y:S01]  /*4450*/  LDCU UR31, c[0x0][0x370] ;  /* 0x00006e00ff1f77ac */ /* 0x000ea20008000800 */
[----:B------:R-:W3:Y:S01]  /*4460*/  LDC.64 R16, c[0x0][0x348] ;  /* 0x0000d200ff107b82 */ /* 0x000ee20000000a00 */
[----:B------:R-:W-:Y:S02]  /*4470*/  HFMA2 R13, -RZ, RZ, 0, 0 ;  /* 0x00000000ff0d7431 */ /* 0x000fe400000001ff */
[----:B------:R-:W-:Y:S01]  /*4480*/  IMAD.MOV.U32 R15, RZ, RZ, 0x1 ;  /* 0x00000001ff0f7424 */ /* 0x000fe200078e00ff */
[----:B------:R-:W2:Y:S01]  /*4490*/  LDCU.128 UR44, c[0x0][0xb10] ;  /* 0x00016200ff2c77ac */ /* 0x000ea20008000c00 */
[----:B------:R-:W-:Y:S01]  /*44a0*/  IMAD.MOV.U32 R14, RZ, RZ, RZ ;  /* 0x000000ffff0e7224 */ /* 0x000fe200078e00ff */
[----:B------:R-:W-:Y:S01]  /*44b0*/  MOV R7, 0x2000 ;  /* 0x0000200000077802 */ /* 0x000fe20000000f00 */
[----:B------:R-:W4:Y:S01]  /*44c0*/  LDCU UR30, c[0x0][0x374] ;  /* 0x00006e80ff1e77ac */ /* 0x000f220008000800 */
[----:B------:R-:W1:Y:S01]  /*44d0*/  LDC.64 R2, c[0x0][0x888] ;  /* 0x00022200ff027b82 */ /* 0x000e620000000a00 */
[----:B------:R-:W4:Y:S01]  /*44e0*/  LDCU UR15, c[0x0][0xb0c] ;  /* 0x00016180ff0f77ac */ /* 0x000f220008000800 */
[----:B------:R-:W3:Y:S06]  /*44f0*/  LDCU UR41, c[0x0][0xb20] ;  /* 0x00016400ff2977ac */ /* 0x000eec0008000800 */
[----:B------:R-:W1:Y:S01]  /*4500*/  LDC.64 R4, c[0x0][0x890] ;  /* 0x00022400ff047b82 */ /* 0x000e620000000a00 */
[----:B------:R-:W3:Y:S01]  /*4510*/  LDCU UR4, c[0x0][0xb30] ;  /* 0x00016600ff0477ac */ /* 0x000ee20008000800 */
[----:B------:R-:W-:Y:S01]  /*4520*/  UMOV UR21, 0x400 ;  /* 0x0000040000157882 */ /* 0x000fe20000000000 */
[----:B--2---:R-:W-:-:S02]  /*4530*/  UIMAD.WIDE.U32 UR6, UR31, UR44, URZ ;  /* 0x0000002c1f0672a5 */ /* 0x004fc4000f8e00ff */
[----:B----4-:R-:W-:Y:S02]  /*4540*/  UIMAD.WIDE.U32 UR8, UR30, UR47, URZ ;  /* 0x0000002f1e0872a5 */ /* 0x010fe4000f8e00ff */
[----:B------:R-:W-:Y:S02]  /*4550*/  ULEA UR21, UR52, UR21, 0x18 ;  /* 0x0000001534157291 */ /* 0x000fe4000f8ec0ff */
[----:B------:R-:W-:Y:S02]  /*4560*/  UPLOP3.LUT UP3, UPT, UPT, UPT, UPT, 0x40, 0x4 ;  /* 0x000000000004789c */ /* 0x000fe40003f6e870 */
[----:B------:R-:W-:Y:S01]  /*4570*/  UIADD3 UR37, UPT, UPT, UR21, 0x58, URZ ;  /* 0x0000005815257890 */ /* 0x000fe2000fffe0ff */
[----:B------:R-:W-:Y:S01]  /*4580*/  UMOV UR6, UR7 ;  /* 0x0000000700067c82 */ /* 0x000fe20008000000 */
[----:B------:R-:W-:Y:S01]  /*4590*/  UMOV UR38, UR9 ;  /* 0x0000000900267c82 */ /* 0x000fe20008000000 */
[----:B------:R-:W-:Y:S02]  /*45a0*/  UISETP.GE.AND UP0, UPT, UR42, 0x1, UPT ;  /* 0x000000012a00788c */ /* 0x000fe4000bf06270 */
[----:B------:R-:W-:Y:S01]  /*45b0*/  UISETP.NE.AND UP4, UPT, UR42, 0x1, UPT ;  /* 0x000000012a00788c */ /* 0x000fe2000bf85270 */
[----:B------:R-:W2:Y:S01]  /*45c0*/  LDCU.64 UR22, c[0x0][0xb28] ;  /* 0x00016500ff1677ac */ /* 0x000ea20008000a00 */
[----:B------:R-:W-:-:S02]  /*45d0*/  UISETP.NE.AND UP6, UPT, UR15, 0x1, UPT ;  /* 0x000000010f00788c */ /* 0x000fc4000bfc5270 */
[----:B------:R-:W-:Y:S02]  /*45e0*/  UISETP.NE.AND UP5, UPT, UR46, 0x1, UPT ;  /* 0x000000012e00788c */ /* 0x000fe4000bfa5270 */
[----:B------:R-:W-:Y:S02]  /*45f0*/  UIADD3 UR33, UPT, UPT, UR21, 0x40, URZ ;  /* 0x0000004015217890 */ /* 0x000fe4000fffe0ff */
[----:B------:R-:W-:Y:S02]  /*4600*/  UIADD3 UR25, UPT, UPT, UR21, 0x48, URZ ;  /* 0x0000004815197890 */ /* 0x000fe4000fffe0ff */
[----:B------:R-:W-:Y:S02]  /*4610*/  UIADD3 UR17, UPT, UPT, UR21, 0x50, URZ ;  /* 0x0000005015117890 */ /* 0x000fe4000fffe0ff */
[----:B------:R-:W-:Y:S02]  /*4620*/  UPRMT UR37, UR52, 0x654, UR37 ;  /* 0x0000065434257896 */ /* 0x000fe40008000025 */
[----:B------:R-:W-:-:S02]  /*4630*/  USHF.R.U32.HI UR39, URZ, UR45, UR6 ;  /* 0x0000002dff277299 */ /* 0x000fc40008011606 */
[----:B---3--:R-:W-:Y:S02]  /*4640*/  USHF.R.U32.HI UR38, URZ, UR41, UR38 ;  /* 0x00000029ff267299 */ /* 0x008fe40008011626 */
[----:B------:R-:W-:-:S11]  /*4650*/  UISETP.NE.AND UP2, UPT, UR4, 0x1, UPT ;  /* 0x000000010400788c */ /* 0x000fd6000bf45270 */
.L_x_89:
[C---:B------:R-:W-:Y:S02]  /*4660*/  LEA R12, R14.reuse, UR21, 0x3 ;  /* 0x000000150e0c7c11 */ /* 0x040fe4000f8e18ff */
[----:B------:R-:W-:Y:S02]  /*4670*/  SHF.L.U32 R0, R13, 0x1f, RZ ;  /* 0x0000001f0d007819 */ /* 0x000fe400000006ff */
[----:B------:R-:W-:Y:S02]  /*4680*/  LEA R8, R14, UR21, 0x4 ;  /* 0x000000150e087c11 */ /* 0x000fe4000f8e20ff */
[----:B---3--:R-:W3:Y:S02]  /*4690*/  SYNCS.PHASECHK.TRANS64.TRYWAIT P0, [R12+URZ+0x90], R0 ;  /* 0x000090000c0075a7 */ /* 0x008ee400080011ff */
[----:B---3--:R-:W-:Y:S05]  /*46a0*/  @!P0 BRA `(.L_x_79) ;  /* 0x0000004c00ec8947 */ /* 0x008fea0003800000 */
.L_x_169:
        /* <DEDUP_REMOVED lines=8> */
[----:B----4-:R-:W-:Y:S11]  /*4730*/  LOP3.LUT P0, RZ, R10, 0x1, RZ, 0xc0, !PT ;  /* 0x000000010aff7812 */ /* 0x010ff6000780c0ff */
[----:B------:R-:W-:Y:S02]  /*4740*/  @!UPT UIADD3 URZ, UPT, UPT, URZ, URZ, URZ ;  /* 0x000000fffffff290 */ /* 0x000fe4000fffe0ff */
[----:B-1----:R-:W-:Y:S01]  /*4750*/  VOTEU.ANY UP1, P0 ;  /* 0x0000000000ff7886 */ /* 0x002fe20000020100 */
[----:B------:R-:W-:Y:S11]  /*4760*/  PLOP3.LUT P0, PT, PT, PT, UP1, 0x80, 0x8 ;  /* 0x000000000008781c */ /* 0x000ff60003f0f018 */
[----:B------:R-:W-:Y:S02]  /*4770*/  @!UPT UIADD3 URZ, UPT, UPT, URZ, URZ, URZ ;  /* 0x000000fffffff290 */ /* 0x000fe4000fffe0ff */
[----:B---3--:R-:W-:Y:S02]  /*4780*/  @P0 SHF.R.U32.HI R0, RZ, 0x10, R9 ;  /* 0x00000010ff000819 */ /* 0x008fe40000011609 */
[----:B------:R-:W-:Y:S02]  /*4790*/  @P0 MOV R6, R8 ;  /* 0x0000000800060202 */ /* 0x000fe40000000f00 */
[----:B------:R-:W-:Y:S01]  /*47a0*/  @P0 R2UR UR4, R0 ;  /* 0x00000000000402ca */ /* 0x000fe200000e0000 */
[----:B------:R-:W-:Y:S01]  /*47b0*/  VIADD R0, R12, 0xa0 ;  /* 0x000000a00c007836 */ /* 0x000fe20000000000 */
[----:B------:R-:W-:Y:S02]  /*47c0*/  @P0 LOP3.LUT R8, R9, 0xffff, RZ, 0xc0, !PT ;  /* 0x0000ffff09080812 */ /* 0x000fe400078ec0ff */
[----:B------:R-:W-:Y:S02]  /*47d0*/  @P0 R2UR UR6, R6 ;  /* 0x00000000060602ca */ /* 0x000fe400000e0000 */
[----:B------:R-:W-:Y:S02]  /*47e0*/  PRMT R0, RZ, 0x654, R0 ;  /* 0x00000654ff007816 */ /* 0x000fe40000000000 */
[----:B------:R-:W-:Y:S02]  /*47f0*/  @P0 R2UR UR5, R8 ;  /* 0x00000000080502ca */ /* 0x000fe400000e0000 */
[----:B------:R1:W-:Y:S03]  /*4800*/  SYNCS.ARRIVE.TRANS64.RED.A1T0 RZ, [R0+URZ], RZ ;  /* 0x000000ff00ff79a7 */ /* 0x0003e600081004ff */
[----:B------:R-:W-:Y:S04]  /*4810*/  @UP1 UMOV UR29, UR4 ;  /* 0x00000004001d1c82 */ /* 0x000fe80008000000 */
[----:B------:R-:W-:Y:S04]  /*4820*/  @UP1 UMOV UR14, UR6 ;  /* 0x00000006000e1c82 */ /* 0x000fe80008000000 */
[----:B------:R-:W-:Y:S01]  /*4830*/  @UP1 UMOV UR13, UR5 ;  /* 0x00000005000d1c82 */ /* 0x000fe20008000000 */
[----:B------:R-:W-:Y:S05]  /*4840*/  BRA.U !UP0, `(.L_x_80) ;  /* 0x0000000108a47547 */ /* 0x000fea000b800000 */
[----:B------:R-:W-:Y:S02]  /*4850*/  UIMAD.WIDE.U32 UR18, UR13, UR47, URZ ;  /* 0x0000002f0d1272a5 */ /* 0x000fe4000f8e00ff */
[----:B------:R-:W-:Y:S02]  /*4860*/  UIMAD.WIDE.U32 UR26, UR14, UR44, URZ ;  /* 0x0000002c0e1a72a5 */ /* 0x000fe4000f8e00ff */
[----:B------:R-:W-:Y:S02]  /*4870*/  USEL UR4, UR30, UR38, !UP5 ;  /* 0x000000261e047287 */ /* 0x000fe4000e800000 */
[----:B------:R-:W-:Y:S02]  /*4880*/  USEL UR7, UR31, UR39, !UP6 ;  /* 0x000000271f077287 */ /* 0x000fe4000f000000 */
[----:B--2---:R-:W-:Y:S02]  /*4890*/  UIMAD.WIDE.U32 UR8, UR4, UR22, URZ ;  /* 0x00000016040872a5 */ /* 0x004fe4000f8e00ff */
[----:B------:R-:W-:Y:S01]  /*48a0*/  UIMAD.WIDE.U32 UR10, UR7, UR22, URZ ;  /* 0x00000016070a72a5 */ /* 0x000fe2000f8e00ff */
[----:B------:R-:W-:Y:S02]  /*48b0*/  UMOV UR5, UR19 ;  /* 0x0000001300057c82 */ /* 0x000fe40008000000 */
[----:B------:R-:W-:Y:S03]  /*48c0*/  USHF.R.U32.HI UR6, URZ, UR41, UR5 ;  /* 0x00000029ff067299 */ /* 0x000fe60008011605 */
[----:B------:R-:W-:Y:S01]  /*48d0*/  UMOV UR5, UR27 ;  /* 0x0000001b00057c82 */ /* 0x000fe20008000000 */
[----:B------:R-:W-:Y:S02]  /*48e0*/  USEL UR6, UR13, UR6, !UP5 ;  /* 0x000000060d067287 */ /* 0x000fe4000e800000 */
[----:B------:R-:W-:Y:S03]  /*48f0*/  USHF.R.U32.HI UR12, URZ, UR45, UR5 ;  /* 0x0000002dff0c7299 */ /* 0x000fe60008011605 */
[----:B------:R-:W-:Y:S02]  /*4900*/  UMOV UR5, UR9 ;  /* 0x0000000900057c82 */ /* 0x000fe40008000000 */
[----:B------:R-:W-:Y:S03]  /*4910*/  @UP4 USHF.R.U32.HI UR4, URZ, UR23, UR5 ;  /* 0x00000017ff044299 */ /* 0x000fe60008011605 */
[----:B------:R-:W-:Y:S01]  /*4920*/  UMOV UR5, UR11 ;  /* 0x0000000b00057c82 */ /* 0x000fe20008000000 */
[----:B------:R-:W-:Y:S02]  /*4930*/  UIMAD UR4, UR42, UR4, URZ ;  /* 0x000000042a0472a4 */ /* 0x000fe4000f8e02ff */
[----:B------:R-:W-:Y:S02]  /*4940*/  @UP4 USHF.R.U32.HI UR7, URZ, UR23, UR5 ;  /* 0x00000017ff074299 */ /* 0x000fe40008011605 */
[----:B------:R-:W-:Y:S02]  /*4950*/  UIMAD.WIDE.U32 UR10, UR6, UR22, URZ ;  /* 0x00000016060a72a5 */ /* 0x000fe4000f8e00ff */
[----:B------:R-:W-:Y:S02]  /*4960*/  USEL UR5, UR14, UR12, !UP6 ;  /* 0x0000000c0e057287 */ /* 0x000fe4000f000000 */
[----:B------:R-:W-:Y:S02]  /*4970*/  UIMAD UR8, UR42, UR7, URZ ;  /* 0x000000072a0872a4 */ /* 0x000fe4000f8e02ff */
[----:B------:R-:W-:Y:S03]  /*4980*/  UISETP.GE.AND UP0, UPT, UR6, UR4, UPT ;  /* 0x000000040600728c */ /* 0x000fe6000bf06270 */
[----:B------:R-:W-:Y:S01]  /*4990*/  UMOV UR4, UR11 ;  /* 0x0000000b00047c82 */ /* 0x000fe20008000000 */
[----:B------:R-:W-:Y:S02]  /*49a0*/  UISETP.GE.OR UP0, UPT, UR5, UR8, UP0 ;  /* 0x000000080500728c */ /* 0x000fe40008706670 */
[----:B------:R-:W-:Y:S02]  /*49b0*/  USHF.R.U32.HI UR4, URZ, UR23, UR4 ;  /* 0x00000017ff047299 */ /* 0x000fe40008011604 */
[----:B------:R-:W-:Y:S02]  /*49c0*/  UIMAD.WIDE.U32 UR8, UR5, UR22, URZ ;  /* 0x00000016050872a5 */ /* 0x000fe4000f8e00ff */
[----:B------:R-:W-:Y:S04]  /*49d0*/  USEL UR10, UR6, UR4, !UP4 ;  /* 0x00000004060a7287 */ /* 0x000fe8000e000000 */
[----:B------:R-:W-:Y:S01]  /*49e0*/  UIADD3 UR11, UPT, UPT, -UR10, URZ, URZ ;  /* 0x000000ff0a0b7290 */ /* 0x000fe2000fffe1ff */
[----:B------:R-:W-:Y:S02]  /*49f0*/  @!UP0 UMOV UR4, UR9 ;  /* 0x0000000900048c82 */ /* 0x000fe40008000000 */
[----:B------:R-:W-:Y:S02]  /*4a00*/  @!UP0 USHF.R.U32.HI UR4, URZ, UR23, UR4 ;  /* 0x00000017ff048299 */ /* 0x000fe40008011604 */
[----:B------:R-:W-:Y:S02]  /*4a10*/  UIMAD UR8, UR42, UR11, UR6 ;  /* 0x0000000b2a0872a4 */ /* 0x000fe4000f8e0206 */
[----:B------:R-:W-:Y:S04]  /*4a20*/  @!UP0 USEL UR4, UR5, UR4, !UP4 ;  /* 0x0000000405048287 */ /* 0x000fe8000e000000 */
[----:B------:R-:W-:Y:S02]  /*4a30*/  @!UP0 UIMAD UR8, UR7, UR8, UR4 ;  /* 0x00000008070882a4 */ /* 0x000fe4000f8e0204 */
[----:B------:R-:W-:Y:S02]  /*4a40*/  @!UP0 UIADD3 UR9, UPT, UPT, UR10, -UR4, URZ ;  /* 0x800000040a098290 */ /* 0x000fe4000fffe0ff */
[----:B------:R-:W-:Y:S02]  /*4a50*/  UIADD3 UR4, UPT, UPT, -UR5, URZ, URZ ;  /* 0x000000ff05047290 */ /* 0x000fe4000fffe1ff */
[----:B------:R-:W-:Y:S02]  /*4a60*/  UIADD3 UR7, UPT, UPT, -UR6, URZ, URZ ;  /* 0x000000ff06077290 */ /* 0x000fe4000fffe1ff */
[----:B------:R-:W-:Y:S02]  /*4a70*/  @!UP0 UIMAD UR6, UR9, UR42, UR5 ;  /* 0x0000002a090682a4 */ /* 0x000fe4000f8e0205 */
[----:B------:R-:W-:Y:S02]  /*4a80*/  UIMAD UR14, UR15, UR4, UR14 ;  /* 0x000000040f0e72a4 */ /* 0x000fe4000f8e020e */
[----:B------:R-:W-:Y:S01]  /*4a90*/  UIMAD UR13, UR46, UR7, UR13 ;  /* 0x000000072e0d72a4 */ /* 0x000fe2000f8e020d */
[----:B------:R-:W-:Y:S02]  /*4aa0*/  @!UP0 UMOV UR5, UR8 ;  /* 0x0000000800058c82 */ /* 0x000fe40008000000 */
[----:B------:R-:W-:Y:S02]  /*4ab0*/  UIMAD UR14, UR5, UR15, UR14 ;  /* 0x0000000f050e72a4 */ /* 0x000fe4000f8e020e */
[----:B------:R-:W-:Y:S11]  /*4ac0*/  UIMAD UR13, UR6, UR46, UR13 ;  /* 0x0000002e060d72a4 */ /* 0x000ff6000f8e020d */
[----:B------:R-:W-:Y:S01]  /*4ad0*/  @!UPT UIADD3 URZ, UPT, UPT, URZ, URZ, URZ ;  /* 0x000000fffffff290 */ /* 0x000fe2000fffe0ff */
.L_x_80:
[----:B------:R-:W3:Y:S01]  /*4ae0*/  @!UP2 LDCU.128 UR8, c[0x0][0xb10] ;  /* 0x00016200ff08a7ac */ /* 0x000ee20008000c00 */
[C---:B------:R-:W-:Y:S02]  /*4af0*/  ISETP.NE.U32.AND P1, PT, R4.reuse, RZ, PT ;  /* 0x000000ff0400720c */ /* 0x040fe40003f25070 */
[----:B------:R-:W-:Y:S02]  /*4b00*/  ISETP.NE.U32.AND P0, PT, R4, RZ, PT ;  /* 0x000000ff0400720c */ /* 0x000fe40003f05070 */
[C---:B------:R-:W-:Y:S02]  /*4b10*/  ISETP.NE.AND.EX P1, PT, R5.reuse, RZ, PT, P1 ;  /* 0x000000ff0500720c */ /* 0x040fe40003f25310 */
[----:B------:R-:W-:Y:S01]  /*4b20*/  ISETP.NE.AND.EX P0, PT, R5, RZ, PT, P0 ;  /* 0x000000ff0500720c */ /* 0x000fe20003f05300 */
[----:B------:R-:W4:Y:S01]  /*4b30*/  @!UP2 LDCU UR5, c[0x0][0xb0c] ;  /* 0x00016180ff05a7ac */ /* 0x000f220008000800 */
[----:B------:R-:W-:Y:S01]  /*4b40*/  SHF.L.U32 R9, R15, 0x1f, RZ ;  /* 0x0000001f0f097819 */ /* 0x000fe200000006ff */
[----:B------:R-:W-:Y:S02]  /*4b50*/  USHF.L.U32 UR35, UR16, 0x6, URZ ;  /* 0x0000000610237899 */ /* 0x000fe400080006ff */
[----:B------:R-:W-:Y:S02]  /*4b60*/  USHF.L.U32 UR34, UR20, 0x7, URZ ;  /* 0x0000000714227899 */ /* 0x000fe400080006ff */
[----:B---3--:R-:W-:Y:S07]  /*4b70*/  UIMAD.WIDE.U32 UR6, UR14, UR8, URZ ;  /* 0x000000080e0672a5 */ /* 0x008fee000f8e00ff */
[----:B------:R-:W-:Y:S01]  /*4b80*/  @!UP2 UMOV UR4, UR7 ;  /* 0x000000070004ac82 */ /* 0x000fe20008000000 */
[----:B----4-:R-:W-:Y:S02]  /*4b90*/  @!UP2 UISETP.NE.AND UP0, UPT, UR5, 0x1, UPT ;  /* 0x000000010500a88c */ /* 0x010fe4000bf05270 */
[----:B------:R-:W-:Y:S02]  /*4ba0*/  @!UP2 USHF.R.U32.HI UR4, URZ, UR9, UR4 ;  /* 0x00000009ff04a299 */ /* 0x000fe40008011604 */
[----:B------:R-:W-:Y:S02]  /*4bb0*/  UIMAD.WIDE.U32 UR6, UR13, UR11, URZ ;  /* 0x0000000b0d0672a5 */ /* 0x000fe4000f8e00ff */
[----:B------:R-:W-:Y:S02]  /*4bc0*/  @!UP2 USEL UR8, UR14, UR4, !UP0 ;  /* 0x000000040e08a287 */ /* 0x000fe4000c000000 */
[----:B------:R-:W-:Y:S03]  /*4bd0*/  @!UP2 UISETP.NE.AND UP0, UPT, UR10, 0x1, UPT ;  /* 0x000000010a00a88c */ /* 0x000fe6000bf05270 */
[----:B------:R-:W-:Y:S02]  /*4be0*/  @!UP2 UMOV UR6, UR7 ;  /* 0x000000070006ac82 */ /* 0x000fe40008000000 */
[----:B------:R-:W3:Y:S02]  /*4bf0*/  @!UP2 LDCU UR4, c[0x0][0xb20] ;  /* 0x00016400ff04a7ac */ /* 0x000ee40008000800 */
[----:B---3--:R-:W-:Y:S04]  /*4c00*/  @!UP2 USHF.R.U32.HI UR6, URZ, UR4, UR6 ;  /* 0x00000004ff06a299 */ /* 0x008fe80008011606 */
[----:B------:R-:W-:Y:S04]  /*4c10*/  @!UP2 USEL UR6, UR13, UR6, !UP0 ;  /* 0x000000060d06a287 */ /* 0x000fe8000c000000 */
[----:B------:R-:W-:Y:S02]  /*4c20*/  @!UP2 UIADD3 UR4, UPT, UPT, -UR8, UR6, URZ ;  /* 0x000000060804a290 */ /* 0x000fe4000fffe1ff */
[----:B------:R-:W-:Y:S02]  /*4c30*/  @!UP2 UIADD3 UR6, UPT, UPT, UR8, -UR6, URZ ;  /* 0x800000060806a290 */ /* 0x000fe4000fffe0ff */
[----:B------:R-:W-:Y:S02]  /*4c40*/  @!UP2 UIMAD UR14, UR4, UR5, UR14 ;  /* 0x00000005040ea2a4 */ /* 0x000fe4000f8e020e */
[----:B------:R-:W-:Y:S01]  /*4c50*/  @!UP2 UIMAD UR13, UR6, UR10, UR13 ;  /* 0x0000000a060da2a4 */ /* 0x000fe2000f8e020d */
[----:B------:R-:W-:Y:S11]  /*4c60*/  BRA.U UP3, `(.L_x_81) ;  /* 0x0000000103107547 */ /* 0x000ff6000b800000 */
[----:B------:R-:W-:Y:S04]  /*4c70*/  MOV R6, UR40 ;  /* 0x0000002800067c02 */ /* 0x000fe80008000f00 */
[----:B------:R-:W-:Y:S04]  /*4c80*/  SHF.L.U32 R6, R6, 0x1f, RZ ;  /* 0x0000001f06067819 */ /* 0x000fe800000006ff */
[----:B------:R-:W3:Y:S02]  /*4c90*/  SYNCS.PHASECHK.TRANS64.TRYWAIT P2, [UR21+0x88], R6 ;  /* 0x00008806ff0075a7 */ /* 0x000ee40008041115 */
[----:B---3--:R-:W-:Y:S05]  /*4ca0*/  @!P2 BRA `(.L_x_82) ;  /* 0x000000480080a947 */ /* 0x008fea0003800000 */
.L_x_81:
[----:B------:R-:W-:Y:S05]  /*4cb0*/  @!P1 BRA `(.L_x_83) ;  /* 0x0000000000309947 */ /* 0x000fea0003800000 */
[----:B------:R-:W-:Y:S01]  /*4cc0*/  ISETP.NE.U32.AND P1, PT, R2, RZ, PT ;  /* 0x000000ff0200720c */ /* 0x000fe20003f25070 */
[----:B------:R-:W3:Y:S01]  /*4cd0*/  LDCU.64 UR4, c[0x0][0x358] ;  /* 0x00006b00ff0477ac */ /* 0x000ee20008000a00 */
[----:B------:R-:W-:Y:S02]  /*4ce0*/  IMAD.MOV.U32 R53, RZ, RZ, 0x1 ;  /* 0x00000001ff357424 */ /* 0x000fe400078e00ff */
[----:B------:R-:W-:Y:S11]  /*4cf0*/  ISETP.NE.AND.EX P1, PT, R3, RZ, PT, P1 ;  /* 0x000000ff0300720c */ /* 0x000ff60003f25310 */
[----:B------:R-:W-:Y:S02]  /*4d00*/  @!UPT UIADD3 URZ, UPT, UPT, URZ, URZ, URZ ;  /* 0x000000fffffff290 */ /* 0x000fe4000fffe0ff */
[----:B------:R-:W4:Y:S01]  /*4d10*/  @P1 LDC.64 R10, c[0x0][0x888] ;  /* 0x00022200ff0a1b82 */ /* 0x000f220000000a00 */
[----:B-1----:R-:W-:Y:S04]  /*4d20*/  @P1 IMAD R0, R4, UR36, RZ ;  /* 0x0000002404001c24 */ /* 0x002fe8000f8e02ff */
[----:B----4-:R-:W-:Y:S04]  /*4d30*/  @P1 IMAD.WIDE R10, R0, 0x4, R10 ;  /* 0x00000004000a1825 */ /* 0x010fe800078e020a */
[----:B------:R-:W-:Y:S01]  /*4d40*/  HFMA2 R0, -RZ, RZ, 0, 5.9604644775390625e-08 ;  /* 0x00000001ff007431 */ /* 0x000fe200000001ff */
[----:B---3-5:R3:W5:Y:S04]  /*4d50*/  @P1 LDG.E R27, desc[UR4][R10.64] ;  /* 0x000000040a1b1981 */ /* 0x028768000c1e1900 */
[----:B------:R-:W-:Y:S01]  /*4d60*/  @!P1 PRMT R53, R0, 0x7610, R53 ;  /* 0x0000761000359816 */ /* 0x000fe20000000035 */
[----:B---3--:R-:W4:Y:S06]  /*4d70*/  @!P1 LDC R27, c[0x0][0x880] ;  /* 0x00022000ff1b9b82 */ /* 0x008f2c0000000800 */
.L_x_83:
[----:B----45:R-:W-:Y:S01]  /*4d80*/  @!P0 FSETP.EQ.AND P1, PT, R27, RZ, PT ;  /* 0x000000ff1b00820b */ /* 0x030fe20003f22000 */
[----:B------:R-:W-:Y:S01]  /*4d90*/  @!UPT UIADD3 URZ, UPT, UPT, URZ, URZ, URZ ;  /* 0x000000fffffff290 */ /* 0x000fe2000fffe0ff */
[----:B------:R-:W-:Y:S11]  /*4da0*/  @!P0 BRA `(.L_x_84) ;  /* 0x0000000000188947 */ /* 0x000ff60003800000 */
[----:B------:R-:W-:Y:S02]  /*4db0*/  LOP3.LUT P0, RZ, R53, 0xff, RZ, 0xc0, !PT ;  /* 0x000000ff35ff7812 */ /* 0x000fe4000780c0ff */
[----:B------:R-:W-:Y:S04]  /*4dc0*/  ISETP.NE.U32.AND P1, PT, R2, RZ, PT ;  /* 0x000000ff0200720c */ /* 0x000fe80003f25070 */
[----:B------:R-:W-:Y:S04]  /*4dd0*/  ISETP.NE.AND.EX P1, PT, R3, RZ, PT, P1 ;  /* 0x000000ff0300720c */ /* 0x000fe80003f25310 */
[----:B------:R-:W-:Y:S03]  /*4de0*/  PLOP3.LUT P1, PT, P1, PT, PT, 0x8, 0x80 ;  /* 0x000000000080781c */ /* 0x000fe60000f2e170 */
[----:B------:R-:W-:Y:S11]  /*4df0*/  @P0 FSETP.EQ.AND P1, PT, R27, RZ, PT ;  /* 0x000000ff1b00020b */ /* 0x000ff60003f22000 */
[----:B------:R-:W-:Y:S02]  /*4e00*/  @!UPT UIADD3 URZ, UPT, UPT, URZ, URZ, URZ ;  /* 0x000000fffffff290 */ /* 0x000fe4000fffe0ff */
.L_x_84:
[----:B------:R-:W3:Y:S01]  /*4e10*/  SYNCS.PHASECHK.TRANS64.TRYWAIT P2, [UR21+0x60], R9 ;  /* 0x00006009ff0075a7 */ /* 0x000ee20008041115 */
[----:B------:R-:W-:Y:S04]  /*4e20*/  ELECT P0, URZ, PT ;  /* 0x0000000000ff782f */ /* 0x000fe80003800000 */
[----:B------:R-:W-:Y:S11]  /*4e30*/  PLOP3.LUT P1, PT, P1, P0, PT, 0xf2, 0x2f ;  /* 0x00000000002f781c */ /* 0x000ff60000f21e72 */
[----:B------:R-:W-:Y:S02]  /*4e40*/  @!UPT UIADD3 URZ, UPT, UPT, URZ, URZ, URZ ;  /* 0x000000fffffff290 */ /* 0x000fe4000fffe0ff */
[----:B------:R-:W-:Y:S05]  /*4e50*/  @!P1 IADD3 R8, P0, PT, R16, 0x580, RZ ;  /* 0x0000058010089810 */ /* 0x000fea0007f1e0ff */
[----:B-1----:R-:W-:Y:S01]  /*4e60*/  @!P1 IMAD.X R6, RZ, RZ, R17, P0 ;  /* 0x000000ffff069224 */ /* 0x002fe200000e0611 */
[----:B---3--:R-:W-:Y:S07]  /*4e70*/  @!P2 BRA `(.L_x_85) ;  /* 0x000000480024a947 */ /* 0x008fee0003800000 */
.L_x_172:
[----:B------:R-:W-:Y:S01]  /*4e80*/  @!P1 R2UR UR5, R8 ;  /* 0x00000000080592ca */ /* 0x000fe200000e0000 */
[----:B------:R-:W-:Y:S01]  /*4e90*/  VOTEU.ALL UP0, P1 ;  /* 0x0000000000ff7886 */ /* 0x000fe20000800000 */
[----:B------:R-:W-:Y:S01]  /*4ea0*/  @!P1 R2UR UR4, R6 ;  /* 0x00000000060492ca */ /* 0x000fe200000e0000 */
[----:B-1----:R-:W-:Y:S01]  /*4eb0*/  @!P1 IMAD.MOV.U32 R0, RZ, RZ, 0x2000 ;  /* 0x00002000ff009424 */ /* 0x002fe200078e00ff */
[----:B------:R-:W-:Y:S01]  /*4ec0*/  UMOV UR8, 0x0 ;  /* 0x0000000000087882 */ /* 0x000fe20000000000 */
[----:B------:R-:W-:Y:S01]  /*4ed0*/  UMOV UR9, 0x10000000 ;  /* 0x1000000000097882 */ /* 0x000fe20000000000 */
[----:B------:R-:W-:Y:S01]  /*4ee0*/  @!UP0 UIADD3 UR32, UPT, UPT, UR21, 0x400, URZ ;  /* 0x0000040015208890 */ /* 0x000fe2000fffe0ff */
[----:B------:R-:W-:Y:S01]  /*4ef0*/  @!P1 IADD3 R8, P0, PT, R16, 0x580, RZ ;  /* 0x0000058010089810 */ /* 0x000fe20007f1e0ff */
[----:B------:R-:W-:Y:S01]  /*4f00*/  VOTEU.ALL UP0, P1 ;  /* 0x0000000000ff7886 */ /* 0x000fe20000800000 */
[----:B------:R-:W-:Y:S03]  /*4f10*/  UPRMT UR6, UR52, 0x654, UR33 ;  /* 0x0000065434067896 */ /* 0x000fe60008000021 */
[----:B------:R-:W-:Y:S02]  /*4f20*/  @!P1 IMAD.X R6, RZ, RZ, R17, P0 ;  /* 0x000000ffff069224 */ /* 0x000fe400000e0611 */
[----:B------:R-:W-:Y:S02]  /*4f30*/  IMAD.U32 R10, RZ, RZ, UR5 ;  /* 0x00000005ff0a7e24 */ /* 0x000fe4000f8e00ff */
[----:B------:R-:W-:Y:S03]  /*4f40*/  IMAD.U32 R11, RZ, RZ, UR4 ;  /* 0x00000004ff0b7e24 */ /* 0x000fe6000f8e00ff */
[----:B------:R-:W-:Y:S02]  /*4f50*/  @!P1 R2UR UR4, R10 ;  /* 0x000000000a0492ca */ /* 0x000fe400000e0000 */
[----:B------:R-:W-:Y:S11]  /*4f60*/  @!P1 R2UR UR5, R11 ;  /* 0x000000000b0592ca */ /* 0x000ff600000e0000 */
[----:B------:R-:W-:Y:S02]  /*4f70*/  @!UPT UIADD3 URZ, UPT, UPT, URZ, URZ, URZ ;  /* 0x000000fffffff290 */ /* 0x000fe4000fffe0ff */
[----:B------:R1:W-:Y:S01]  /*4f80*/  @!UP0 UTMALDG.3D [UR32], [UR4], desc[UR8] ;  /* 0x00000820040085b4 */ /* 0x0003e20008011000 */
[----:B------:R1:W-:Y:S01]  /*4f90*/  @!P1 SYNCS.ARRIVE.TRANS64.RED.A0TR RZ, [UR21+0x40], R0 ;  /* 0x00004000ffff99a7 */ /* 0x0003e20008300415 */
[----:B------:R-:W-:Y:S01]  /*4fa0*/  SYNCS.ARRIVE.TRANS64.RED.A1T0 RZ, [UR6], RZ ;  /* 0x000000ffffff79a7 */ /* 0x000fe20008100406 */
[----:B------:R-:W3:Y:S02]  /*4fb0*/  SYNCS.PHASECHK.TRANS64.TRYWAIT P2, [UR21+0x68], R9 ;  /* 0x00006809ff0075a7 */ /* 0x000ee40008041115 */
[----:B-1-3--:R-:W-:Y:S05]  /*4fc0*/  @!P2 BRA `(.L_x_86) ;  /* 0x0000004400e8a947 */ /* 0x00afea0003800000 */
.L_x_174:
        /* <DEDUP_REMOVED lines=8> */
[----:B------:R-:W-:Y:S01]  /*5050*/  @!UP0 UIADD3 UR24, UPT, UPT, UR21, 0x2400, URZ ;  /* 0x0000240015188890 */ /* 0x000fe2000fffe0ff */
[----:B------:R-:W-:Y:S01]  /*5060*/  VOTEU.ALL UP0, P1 ;  /* 0x0000000000ff7886 */ /* 0x000fe20000800000 */
[----:B------:R-:W-:Y:S01]  /*5070*/  UMOV UR27, UR35 ;  /* 0x00000023001b7c82 */ /* 0x000fe20008000000 */
[----:B------:R-:W-:Y:S02]  /*5080*/  UMOV UR28, UR36 ;  /* 0x00000024001c7c82 */ /* 0x000fe40008000000 */
[----:B------:R-:W-:Y:S01]  /*5090*/  IMAD.U32 R10, RZ, RZ, UR5 ;  /* 0x00000005ff0a7e24 */ /* 0x000fe2000f8e00ff */
[----:B------:R-:W-:Y:S01]  /*50a0*/  UPRMT UR6, UR52, 0x654, UR25 ;  /* 0x0000065434067896 */ /* 0x000fe20008000019 */
[----:B------:R-:W-:Y:S02]  /*50b0*/  IMAD.U32 R11, RZ, RZ, UR4 ;  /* 0x00000004ff0b7e24 */ /* 0x000fe4000f8e00ff */
[----:B------:R-:W-:Y:S01]  /*50c0*/  @!P1 IMAD.X R6, RZ, RZ, R17, P0 ;  /* 0x000000ffff069224 */ /* 0x000fe200000e0611 */
        /* <DEDUP_REMOVED lines=8> */
.L_x_176:
[----:B------:R-:W-:Y:S01]  /*5150*/  @!P1 R2UR UR5, R8 ;  /* 0x00000000080592ca */ /* 0x000fe200000e0000 */
[----:B------:R-:W-:Y:S01]  /*5160*/  VOTEU.ALL UP0, P1 ;  /* 0x0000000000ff7886 */ /* 0x000fe20000800000 */
[----:B------:R-:W-:Y:S01]  /*5170*/  @!P1 R2UR UR4, R6 ;  /* 0x00000000060492ca */ /* 0x000fe200000e0000 */
[----:B-1----:R-:W-:Y:S01]  /*5180*/  @!P1 IMAD.MOV.U32 R0, RZ, RZ, 0x2000 ;  /* 0x00002000ff009424 */ /* 0x002fe200078e00ff */
[----:B------:R-:W-:Y:S01]  /*5190*/  UMOV UR8, 0x0 ;  /* 0x0000000000087882 */ /* 0x000fe20000000000 */
[----:B------:R-:W-:Y:S01]  /*51a0*/  UMOV UR9, 0x10000000 ;  /* 0x1000000000097882 */ /* 0x000fe20000000000 */
[----:B------:R-:W-:Y:S01]  /*51b0*/  @!UP0 UIADD3 UR18, UPT, UPT, UR34, 0x40, URZ ;  /* 0x0000004022128890 */ /* 0x000fe2000fffe0ff */
[----:B------:R-:W-:Y:S01]  /*51c0*/  VIADD R14, R14, 0x1 ;  /* 0x000000010e0e7836 */ /* 0x000fe20000000000 */
[----:B------:R-:W-:Y:S01]  /*51d0*/  @!UP0 UIADD3 UR16, UPT, UPT, UR21, 0x4400, URZ ;  /* 0x0000440015108890 */ /* 0x000fe2000fffe0ff */
[----:B------:R-:W-:Y:S01]  /*51e0*/  VOTEU.ALL UP0, P1 ;  /* 0x0000000000ff7886 */ /* 0x000fe20000800000 */
[----:B------:R-:W-:Y:S01]  /*51f0*/  UMOV UR19, UR35 ;  /* 0x0000002300137c82 */ /* 0x000fe20008000000 */
[----:B------:R-:W-:Y:S02]  /*5200*/  UMOV UR20, UR36 ;  /* 0x0000002400147c82 */ /* 0x000fe40008000000 */
[----:B------:R-:W-:Y:S01]  /*5210*/  IMAD.U32 R10, RZ, RZ, UR5 ;  /* 0x00000005ff0a7e24 */ /* 0x000fe2000f8e00ff */
[----:B------:R-:W-:Y:S01]  /*5220*/  UPRMT UR6, UR52, 0x654, UR17 ;  /* 0x0000065434067896 */ /* 0x000fe20008000011 */
        /* <DEDUP_REMOVED lines=9> */
.L_x_178:
[----:B------:R-:W-:Y:S01]  /*52c0*/  @!P1 IADD3 R6, P0, PT, R16, 0x580, RZ ;  /* 0x0000058010069810 */ /* 0x000fe20007f1e0ff */
[----:B------:R-:W-:Y:S01]  /*52d0*/  VOTEU.ALL UP0, P1 ;  /* 0x0000000000ff7886 */ /* 0x000fe20000800000 */
[----:B------:R-:W-:Y:S01]  /*52e0*/  UMOV UR6, 0x0 ;  /* 0x0000000000067882 */ /* 0x000fe20000000000 */
[----:B------:R-:W-:Y:S01]  /*52f0*/  UMOV UR7, 0x10000000 ;  /* 0x1000000000077882 */ /* 0x000fe20000000000 */
[----:B------:R-:W-:Y:S01]  /*5300*/  @!P1 R2UR UR5, R6 ;  /* 0x00000000060592ca */ /* 0x000fe200000e0000 */
[----:B-1----:R-:W-:Y:S01]  /*5310*/  @!P1 IMAD.X R0, RZ, RZ, R17, P0 ;  /* 0x000000ffff009224 */ /* 0x002fe200000e0611 */
[----:B------:R-:W-:Y:S01]  /*5320*/  @!UP0 UIADD3 UR10, UPT, UPT, UR34, 0x60, URZ ;  /* 0x00000060220a8890 */ /* 0x000fe2000fffe0ff */
[----:B------:R-:W-:Y:S01]  /*5330*/  R2UR UR16, R55 ;  /* 0x00000000371072ca */ /* 0x000fe200000e0000 */
[----:B------:R-:W-:Y:S01]  /*5340*/  @!UP0 UIADD3 UR8, UPT, UPT, UR21, 0x6400, URZ ;  /* 0x0000640015088890 */ /* 0x000fe2000fffe0ff */
[----:B------:R-:W-:Y:S01]  /*5350*/  ISETP.NE.AND P0, PT, R14, 0x2, PT ;  /* 0x000000020e00780c */ /* 0x000fe20003f05270 */
[----:B------:R-:W-:Y:S01]  /*5360*/  @!UP0 UIADD3 UR9, UPT, UPT, UR21, 0x58, URZ ;  /* 0x0000005815098890 */ /* 0x000fe2000fffe0ff */
[----:B------:R-:W-:Y:S01]  /*5370*/  @!P1 R2UR UR4, R0 ;  /* 0x00000000000492ca */ /* 0x000fe200000e0000 */
[----:B------:R-:W-:Y:S01]  /*5380*/  VOTEU.ALL UP0, P1 ;  /* 0x0000000000ff7886 */ /* 0x000fe20000800000 */
[----:B------:R-:W-:Y:S01]  /*5390*/  UMOV UR11, UR35 ;  /* 0x00000023000b7c82 */ /* 0x000fe20008000000 */
[----:B------:R-:W-:Y:S01]  /*53a0*/  UMOV UR12, UR36 ;  /* 0x00000024000c7c82 */ /* 0x000fe20008000000 */
[----:B------:R-:W-:Y:S01]  /*53b0*/  SEL R0, RZ, 0x1, P0 ;  /* 0x00000001ff007807 */ /* 0x000fe20000000000 */
[----:B------:R-:W-:Y:S01]  /*53c0*/  UPLOP3.LUT UP3, UPT, UPT, UPT, UPT, 0x80, 0x8 ;  /* 0x000000000008789c */ /* 0x000fe20003f6f070 */
[----:B------:R-:W-:Y:S01]  /*53d0*/  IMAD.U32 R8, RZ, RZ, UR5 ;  /* 0x00000005ff087e24 */ /* 0x000fe2000f8e00ff */
[----:B------:R-:W-:Y:S01]  /*53e0*/  LOP3.LUT R15, R15, 0x1, RZ, 0x3c, !PT ;  /* 0x000000010f0f7812 */ /* 0x000fe200078e3cff */
[----:B------:R-:W-:Y:S01]  /*53f0*/  UMOV UR36, UR29 ;  /* 0x0000001d00247c82 */ /* 0x000fe20008000000 */
[----:B------:R-:W-:Y:S01]  /*5400*/  LOP3.LUT R13, R13, R0, RZ, 0x3c, !PT ;  /* 0x000000000d0d7212 */ /* 0x000fe200078e3cff */
[----:B------:R-:W-:Y:S01]  /*5410*/  UIADD3 UR20, UPT, UPT, UR13, UR16, URZ ;  /* 0x000000100d147290 */ /* 0x000fe2000fffe0ff */
[----:B------:R-:W-:Y:S01]  /*5420*/  SEL R14, R14, RZ, P0 ;  /* 0x000000ff0e0e7207 */ /* 0x000fe20000000000 */
[----:B------:R-:W-:Y:S01]  /*5430*/  UIADD3 UR16, UPT, UPT, UR14, UR63, URZ ;  /* 0x0000003f0e107290 */ /* 0x000fe2000fffe0ff */
[----:B------:R-:W-:Y:S01]  /*5440*/  IMAD.U32 R9, RZ, RZ, UR4 ;  /* 0x00000004ff097e24 */ /* 0x000fe2000f8e00ff */
[----:B------:R-:W-:Y:S04]  /*5450*/  @!P1 R2UR UR4, R8 ;  /* 0x00000000080492ca */ /* 0x000fe800000e0000 */
[----:B------:R-:W-:Y:S11]  /*5460*/  @!P1 R2UR UR5, R9 ;  /* 0x00000000090592ca */ /* 0x000ff600000e0000 */
[----:B------:R-:W-:Y:S02]  /*5470*/  @!UPT UIADD3 URZ, UPT, UPT, URZ, URZ, URZ ;  /* 0x000000fffffff290 */ /* 0x000fe4000fffe0ff */
[----:B------:R3:W-:Y:S01]  /*5480*/  @!UP0 UTMALDG.3D [UR8], [UR4], desc[UR6] ;  /* 0x00000608040085b4 */ /* 0x0007e20008011000 */
[----:B------:R3:W-:Y:S01]  /*5490*/  @!P1 SYNCS.ARRIVE.TRANS64.RED.A0TR RZ, [UR21+0x58], R7 ;  /* 0x00005807ffff99a7 */ /* 0x0007e20008300415 */
[----:B------:R-:W-:Y:S01]  /*54a0*/  SYNCS.ARRIVE.TRANS64.RED.A1T0 RZ, [UR37], RZ ;  /* 0x000000ffffff79a7 */ /* 0x000fe20008100425 */
[----:B------:R-:W-:Y:S05]  /*54b0*/  BRA.U UP1, `(.L_x_89) ;  /* 0xfffffff101687547 */ /* 0x000fea000b83ffff */
[----:B------:R-:W-:-:S04]  /*54c0*/  SHF.L.U32 R2, R15, 0x1f, RZ ;  /* 0x0000001f0f027819 */ /* 0x000fc800000006ff */
[----:B------:R-:W1:Y:S02]  /*54d0*/  SYNCS.PHASECHK.TRANS64.TRYWAIT P0, [UR21+0x60], R2 ;  /* 0x00006002ff0075a7 */ /* 0x000e640008001115 */
[----:B-1----:R-:W-:Y:S05]  /*54e0*/  @!P0 BRA `(.L_x_90) ;  /* 0x0000004000e88947 */ /* 0x002fea0003800000 */
.L_x_180:
[----:B------:R-:W4:Y:S02]  /*54f0*/  SYNCS.PHASECHK.TRANS64.TRYWAIT P0, [UR21+0x68], R2 ;  /* 0x00006802ff0075a7 */ /* 0x000f240008001115 */
[----:B----4-:R-:W-:Y:S05]  /*5500*/  @!P0 BRA `(.L_x_91) ;  /* 0x0000004000f88947 */ /* 0x010fea0003800000 */
.L_x_182:
[----:B------:R-:W4:Y:S02]  /*5510*/  SYNCS.PHASECHK.TRANS64.TRYWAIT P0, [UR21+0x70], R2 ;  /* 0x00007002ff0075a7 */ /* 0x000f240008001115 */
[----:B----4-:R-:W-:Y:S05]  /*5520*/  @!P0 BRA `(.L_x_92) ;  /* 0x0000004400088947 */ /* 0x010fea0003800000 */
.L_x_184:
[----:B-1----:R-:W-:-:S07]  /*5530*/  MOV R0, UR21 ;  /* 0x0000001500007c02 */ /* 0x002fce0008000f00 */
.L_x_93:
[----:B-1----:R-:W-:-:S04]  /*5540*/  SHF.L.U32 R2, R15, 0x1f, RZ ;  /* 0x0000001f0f027819 */ /* 0x002fc800000006ff */
[----:B------:R1:W4:Y:S03]  /*5550*/  SYNCS.PHASECHK.TRANS64.TRYWAIT P0, [R0+URZ+0x78], R2 ;  /* 0x00007802000075a7 */ /* 0x00032600080011ff */
[----:B----4-:R-:W-:Y:S05]  /*5560*/  @!P0 NANOSLEEP.SYNCS 0x989680 ;  /* 0x009896800000895d */ /* 0x010fea0003900000 */
[----:B------:R-:W4:Y:S02]  /*5570*/  @!P0 SYNCS.PHASECHK.TRANS64 P0, [R0+URZ+0x78], R2 ;  /* 0x00007802000085a7 */ /* 0x000f2400080010ff */
[----:B--234-:R-:W-:Y:S05]  /*5580*/  @P0 EXIT ;  /* 0x000000000000094d */ /* 0x01cfea0003800000 */
[----:B------:R-:W-:Y:S05]  /*5590*/  BRA `(.L_x_93) ;  /* 0xfffffffc00e87947 */ /* 0x000fea000383ffff */
.L_x_78:
[----:B------:R-:W-:-:S06]  /*55a0*/  UISETP.GE.AND UP0, UPT, UR17, 0x4, UPT ;  /* 0x000000041100788c */ /* 0x000fcc000bf06270 */
[----:B------:R-:W-:-:S13]  /*55b0*/  PLOP3.LUT P0, PT, PT, PT, UP0, 0x80, 0x8 ;  /* 0x000000000008781c */ /* 0x000fda0003f0f008 */
[----:B-1----:R-:W-:Y:S05]  /*55c0*/  @!P0 EXIT ;  /* 0x000000000000894d */ /* 0x002fea0003800000 */
[----:B------:R-:W-:Y:S01]  /*55d0*/  BAR.SYNC.DEFER_BLOCKING 0x6, 0xa0 ;  /* 0x0182800000007b1d */ /* 0x000fe20000010000 */
[C---:B------:R-:W-:Y:S01]  /*55e0*/  IMAD.SHL.U32 R6, R65.reuse, 0x20, RZ ;  /* 0x0000002041067824 */ /* 0x040fe200078e00ff */
[C---:B------:R-:W-:Y:S01]  /*55f0*/  R2P PR, R65.reuse, 0x6 ;  /* 0x0000000641007804 */ /* 0x040fe20000000000 */
[C---:B------:R-:W-:Y:S01]  /*5600*/  IMAD.SHL.U32 R2, R65.reuse, 0x4, RZ ;  /* 0x0000000441027824 */ /* 0x040fe200078e00ff */
[----:B------:R-:W-:Y:S01]  /*5610*/  CS2R R60, SRZ ;  /* 0x00000000003c7805 */ /* 0x000fe2000001ff00 */
[C---:B------:R-:W-:Y:S01]  /*5620*/  IMAD.U32 R23, R65.reuse, 0x10000, RZ ;  /* 0x0001000041177824 */ /* 0x040fe200078e00ff */
[----:B------:R-:W-:Y:S01]  /*5630*/  UMOV UR44, 0x400 ;  /* 0x00000400002c7882 */ /* 0x000fe20000000000 */
[----:B------:R-:W1:Y:S01]  /*5640*/  LDCU.64 UR4, c[0x0][0x890] ;  /* 0x00011200ff0477ac */ /* 0x000e620008000a00 */
[----:B------:R-:W2:Y:S01]  /*5650*/  LDC.64 R50, c[0x0][0x8b0] ;  /* 0x00022c00ff327b82 */ /* 0x000ea20000000a00 */
[C---:B------:R-:W-:Y:S01]  /*5660*/  LOP3.LUT R3, R6.reuse, 0xe0, RZ, 0xc0, !PT ;  /* 0x000000e006037812 */ /* 0x040fe200078ec0ff */
[----:B------:R-:W-:Y:S01]  /*5670*/  IMAD.SHL.U32 R52, R65, 0x10, RZ ;  /* 0x0000001041347824 */ /* 0x000fe200078e00ff */
[----:B------:R-:W-:Y:S01]  /*5680*/  ULEA UR44, UR52, UR44, 0x18 ;  /* 0x0000002c342c7291 */ /* 0x000fe2000f8ec0ff */
[----:B------:R-:W-:Y:S01]  /*5690*/  LOP3.LUT R6, R6, 0x100, RZ, 0xc0, !PT ;  /* 0x0000010006067812 */ /* 0x000fe200078ec0ff */
[----:B------:R-:W-:Y:S01]  /*56a0*/  IMAD.MOV.U32 R64, RZ, RZ, 0x10 ;  /* 0x00000010ff407424 */ /* 0x000fe200078e00ff */
[----:B------:R-:W-:Y:S01]  /*56b0*/  LOP3.LUT R2, R3, 0x1c, R2, 0xf8, !PT ;  /* 0x0000001c03027812 */ /* 0x000fe200078ef802 */
[----:B------:R-:W-:Y:S01]  /*56c0*/  IMAD.MOV.U32 R63, RZ, RZ, 0x20 ;  /* 0x00000020ff3f7424 */ /* 0x000fe200078e00ff */
[----:B------:R-:W3:Y:S01]  /*56d0*/  LDC.64 R48, c[0x0][0x8a8] ;  /* 0x00022a00ff307b82 */ /* 0x000ee20000000a00 */
[----:B------:R-:W-:Y:S01]  /*56e0*/  SHF.R.U32.HI R3, RZ, 0x2, R65 ;  /* 0x00000002ff037819 */ /* 0x000fe20000011641 */
[----:B------:R-:W-:Y:S01]  /*56f0*/  IMAD.MOV.U32 R62, RZ, RZ, 0x1 ;  /* 0x00000001ff3e7424 */ /* 0x000fe200078e00ff */
[----:B------:R-:W-:Y:S01]  /*5700*/  LOP3.LUT R23, R23, 0x600000, RZ, 0xc0, !PT ;  /* 0x0060000017177812 */ /* 0x000fe200078ec0ff */
[----:B------:R-:W-:Y:S01]  /*5710*/  IMAD.MOV.U32 R22, RZ, RZ, RZ ;  /* 0x000000ffff167224 */ /* 0x000fe200078e00ff */
[----:B------:R-:W-:Y:S01]  /*5720*/  LOP3.LUT R52, R6, 0x600, R52, 0xf8, !PT ;  /* 0x0000060006347812 */ /* 0x000fe200078ef834 */
[----:B------:R-:W-:Y:S01]  /*5730*/  IMAD.MOV.U32 R59, RZ, RZ, RZ ;  /* 0x000000ffff3b7224 */ /* 0x000fe200078e00ff */
[----:B------:R-:W-:Y:S01]  /*5740*/  LOP3.LUT R2, R2, 0x4, R3, 0x78, !PT ;  /* 0x0000000402027812 */ /* 0x000fe200078e7803 */
[----:B------:R-:W4:Y:S01]  /*5750*/  LDS R0, [UR44+0x140] ;  /* 0x0001402cff007984 */ /* 0x000f220008000800 */
[----:B-1----:R-:W-:Y:S01]  /*5760*/  IMAD.U32 R67, RZ, RZ, UR4 ;  /* 0x00000004ff437e24 */ /* 0x002fe2000f8e00ff */
[----:B------:R-:W-:Y:S01]  /*5770*/  UIADD3 UR4, UPT, UPT, UR44, 0x400, URZ ;  /* 0x000004002c047890 */ /* 0x000fe2000fffe0ff */
[----:B------:R-:W-:Y:S01]  /*5780*/  LOP3.LUT R52, R52, R2, RZ, 0xfc, !PT ;  /* 0x0000000234347212 */ /* 0x000fe200078efcff */
[----:B------:R-:W-:Y:S01]  /*5790*/  IMAD.U32 R66, RZ, RZ, UR5 ;  /* 0x00000005ff427e24 */ /* 0x000fe2000f8e00ff */
[----:B------:R-:W-:Y:S01]  /*57a0*/  LOP3.LUT R65, R65, 0x60, RZ, 0xc0, !PT ;  /* 0x0000006041417812 */ /* 0x000fe200078ec0ff */
[----:B------:R-:W1:Y:S01]  /*57b0*/  LDCU UR60, c[0x0][0x370] ;  /* 0x00006e00ff3c77ac */ /* 0x000e620008000800 */
[----:B------:R-:W-:Y:S01]  /*57c0*/  SEL R64, R64, 0xfffffff0, !P2 ;  /* 0xfffffff040407807 */ /* 0x000fe20005000000 */
[----:B------:R-:W-:Y:S01]  /*57d0*/  IMAD.U32 R57, RZ, RZ, UR4 ;  /* 0x00000004ff397e24 */ /* 0x000fe2000f8e00ff */
[----:B------:R-:W-:Y:S01]  /*57e0*/  SEL R63, R63, 0xffffffe0, !P1 ;  /* 0xffffffe03f3f7807 */ /* 0x000fe20004800000 */
[----:B------:R-:W1:Y:S01]  /*57f0*/  LDCU UR43, c[0x0][0xb0c] ;  /* 0x00016180ff2b77ac */ /* 0x000e620008000800 */
[----:B------:R-:W1:Y:S01]  /*5800*/  LDCU UR39, c[0x0][0xb30] ;  /* 0x00016600ff2777ac */ /* 0x000e620008000800 */
[----:B------:R-:W1:Y:S01]  /*5810*/  LDCU.64 UR54, c[0x0][0x888] ;  /* 0x00011100ff3677ac */ /* 0x000e620008000a00 */
[----:B------:R-:W1:Y:S01]  /*5820*/  LDCU.64 UR40, c[0x0][0xb28] ;  /* 0x00016500ff2877ac */ /* 0x000e620008000a00 */
[----:B------:R-:W1:Y:S01]  /*5830*/  LDCU.128 UR56, c[0x0][0xb10] ;  /* 0x00016200ff3877ac */ /* 0x000e620008000c00 */
[----:B------:R-:W1:Y:S01]  /*5840*/  LDCU UR53, c[0x0][0x374] ;  /* 0x00006e80ff3577ac */ /* 0x000e620008000800 */
[----:B------:R-:W-:Y:S01]  /*5850*/  UMOV UR47, URZ ;  /* 0x000000ff002f7c82 */ /* 0x000fe20008000000 */
[----:B------:R-:W-:Y:S01]  /*5860*/  UMOV UR46, URZ ;  /* 0x000000ff002e7c82 */ /* 0x000fe20008000000 */
[----:B-1234-:R-:W-:-:S07]  /*5870*/  IMAD.IADD R23, R0, 0x1, R23 ;  /* 0x0000000100177824 */ /* 0x01efce00078e0217 */
.L_x_137:
[C---:B------:R-:W-:Y:S02]  /*5880*/  LEA R3, R59.reuse, UR44, 0x3 ;  /* 0x0000002c3b037c11 */ /* 0x040fe4000f8e18ff */
[----:B------:R-:W-:Y:S02]  /*5890*/  SHF.L.U32 R0, R60, 0x1f, RZ ;  /* 0x0000001f3c007819 */ /* 0x000fe400000006ff */
[----:B-1----:R-:W-:Y:S02]  /*58a0*/  LEA R4, R59, UR44, 0x4 ;  /* 0x0000002c3b047c11 */ /* 0x002fe4000f8e20ff */
[----:B------:R-:W1:Y:S02]  /*58b0*/  SYNCS.PHASECHK.TRANS64.TRYWAIT P0, [R3+URZ+0x90], R0 ;  /* 0x00009000030075a7 */ /* 0x000e6400080011ff */
[----:B-1----:R-:W-:Y:S05]  /*58c0*/  @!P0 BRA `(.L_x_94) ;  /* 0x0000004000388947 */ /* 0x002fea0003800000 */
.L_x_185:
[----:B------:R-:W2:Y:S01]  /*58d0*/  LDS.128 R4, [R4+0x120] ;  /* 0x0001200004047984 */ /* 0x000ea20000000c00 */
[----:B------:R-:W-:Y:S01]  /*58e0*/  UISETP.GE.AND UP0, UPT, UR42, 0x1, UPT ;  /* 0x000000012a00788c */ /* 0x000fe2000bf06270 */
[----:B------:R-:W-:Y:S01]  /*58f0*/  @!PT LDS RZ, [RZ] ;  /* 0x00000000fffff984 */ /* 0x000fe20000000800 */
[----:B------:R-:W-:Y:S01]  /*5900*/  @!PT LDS RZ, [RZ] ;  /* 0x00000000fffff984 */ /* 0x000fe20000000800 */
[----:B------:R-:W-:Y:S01]  /*5910*/  @!PT LDS RZ, [RZ] ;  /* 0x00000000fffff984 */ /* 0x000fe20000000800 */
[----:B------:R-:W-:Y:S01]  /*5920*/  @!PT LDS RZ, [RZ] ;  /* 0x00000000fffff984 */ /* 0x000fe20000000800 */
[----:B------:R3:W-:Y:S06]  /*5930*/  MEMBAR.ALL.CTA ;  /* 0x0000000000007992 */ /* 0x0007ec0000008000 */
[----:B---3--:R-:W3:Y:S01]  /*5940*/  FENCE.VIEW.ASYNC.S ;  /* 0x00000000000073c6 */ /* 0x008ee20000000000 */
[----:B--2---:R-:W-:Y:S11]  /*5950*/  LOP3.LUT P0, RZ, R6, 0x1, RZ, 0xc0, !PT ;  /* 0x0000000106ff7812 */ /* 0x004ff6000780c0ff */
[----:B------:R-:W-:Y:S02]  /*5960*/  @!UPT UIADD3 URZ, UPT, UPT, URZ, URZ, URZ ;  /* 0x000000fffffff290 */ /* 0x000fe4000fffe0ff */
[----:B---3--:R-:W-:Y:S01]  /*5970*/  VOTEU.ANY UP1, P0 ;  /* 0x0000000000ff7886 */ /* 0x008fe20000020100 */
[----:B------:R-:W-:Y:S01]  /*5980*/  PLOP3.LUT P0, PT, PT, PT, UP1, 0x80, 0x8 ;  /* 0x000000000008781c */ /* 0x000fe20003f0f018 */
[----:B------:R-:W-:Y:S11]  /*5990*/  UP2UR UR62, UPR, URZ, 0x2 ;  /* 0x00000002ff3e7883 */ /* 0x000ff60008000000 */
[----:B------:R-:W-:Y:S01]  /*59a0*/  @!UPT UIADD3 URZ, UPT, UPT, URZ, URZ, URZ ;  /* 0x000000fffffff290 */ /* 0x000fe2000fffe0ff */
[----:B-1----:R-:W-:Y:S02]  /*59b0*/  @P0 SHF.R.U32.HI R0, RZ, 0x10, R5 ;  /* 0x00000010ff000819 */ /* 0x002fe40000011605 */
        /* <DEDUP_REMOVED lines=12> */
[----:B------:R-:W2:Y:S01]  /*5a80*/  LDCU UR12, c[0x0][0xb20] ;  /* 0x00016400ff0c77ac */ /* 0x000ea20008000800 */
[----:B------:R-:W-:Y:S02]  /*5a90*/  UIMAD.WIDE.U32 UR4, UR53, UR59, URZ ;  /* 0x0000003b350472a5 */ /* 0x000fe4000f8e00ff */
[----:B------:R-:W-:Y:S02]  /*5aa0*/  UIMAD.WIDE.U32 UR6, UR60, UR56, URZ ;  /* 0x000000383c0672a5 */ /* 0x000fe4000f8e00ff */
[----:B------:R-:W-:Y:S02]  /*5ab0*/  UISETP.NE.AND UP0, UPT, UR58, 0x1, UPT ;  /* 0x000000013a00788c */ /* 0x000fe4000bf05270 */
[----:B------:R-:W-:Y:S02]  /*5ac0*/  UIMAD.WIDE.U32 UR8, UR37, UR59, URZ ;  /* 0x0000003b250872a5 */ /* 0x000fe4000f8e00ff */
[----:B------:R-:W-:Y:S02]  /*5ad0*/  UIMAD.WIDE.U32 UR10, UR38, UR56, URZ ;  /* 0x00000038260a72a5 */ /* 0x000fe4000f8e00ff */
[----:B------:R-:W-:Y:S02]  /*5ae0*/  UISETP.NE.AND UP1, UPT, UR43, 0x1, UPT ;  /* 0x000000012b00788c */ /* 0x000fe4000bf25270 */
[----:B------:R-:W-:Y:S01]  /*5af0*/  UISETP.NE.AND UP2, UPT, UR42, 0x1, UPT ;  /* 0x000000012a00788c */ /* 0x000fe2000bf45270 */
[----:B------:R-:W-:Y:S02]  /*5b00*/  UMOV UR4, UR5 ;  /* 0x0000000500047c82 */ /* 0x000fe40008000000 */
[----:B--2---:R-:W-:Y:S03]  /*5b10*/  USHF.R.U32.HI UR5, URZ, UR12, UR4 ;  /* 0x0000000cff057299 */ /* 0x004fe60008011604 */
[----:B------:R-:W-:Y:S02]  /*5b20*/  UMOV UR4, UR7 ;  /* 0x0000000700047c82 */ /* 0x000fe40008000000 */
[----:B------:R-:W-:Y:S02]  /*5b30*/  USHF.R.U32.HI UR7, URZ, UR57, UR4 ;  /* 0x00000039ff077299 */ /* 0x000fe40008011604 */
[----:B------:R-:W-:Y:S02]  /*5b40*/  USEL UR4, UR53, UR5, !UP0 ;  /* 0x0000000535047287 */ /* 0x000fe4000c000000 */
[----:B------:R-:W-:Y:S01]  /*5b50*/  USEL UR7, UR60, UR7, !UP1 ;  /* 0x000000073c077287 */ /* 0x000fe2000c800000 */
[----:B------:R-:W-:Y:S01]  /*5b60*/  UMOV UR5, UR9 ;  /* 0x0000000900057c82 */ /* 0x000fe20008000000 */
[----:B------:R-:W-:Y:S02]  /*5b70*/  UIMAD.WIDE.U32 UR8, UR4, UR40, URZ ;  /* 0x00000028040872a5 */ /* 0x000fe4000f8e00ff */
[----:B------:R-:W-:Y:S03]  /*5b80*/  USHF.R.U32.HI UR6, URZ, UR12, UR5 ;  /* 0x0000000cff067299 */ /* 0x000fe60008011605 */
[----:B------:R-:W-:Y:S01]  /*5b90*/  UMOV UR5, UR11 ;  /* 0x0000000b00057c82 */ /* 0x000fe20008000000 */
[----:B------:R-:W-:Y:S02]  /*5ba0*/  UIMAD.WIDE.U32 UR10, UR7, UR40, URZ ;  /* 0x00000028070a72a5 */ /* 0x000fe4000f8e00ff */
[----:B------:R-:W-:Y:S02]  /*5bb0*/  USHF.R.U32.HI UR12, URZ, UR57, UR5 ;  /* 0x00000039ff0c7299 */ /* 0x000fe40008011605 */
[----:B------:R-:W-:Y:S01]  /*5bc0*/  USEL UR6, UR37, UR6, !UP0 ;  /* 0x0000000625067287 */ /* 0x000fe2000c000000 */
[----:B------:R-:W-:Y:S02]  /*5bd0*/  UMOV UR5, UR9 ;  /* 0x0000000900057c82 */ /* 0x000fe40008000000 */
[----:B------:R-:W-:Y:S01]  /*5be0*/  UMOV UR10, UR11 ;  /* 0x0000000b000a7c82 */ /* 0x000fe20008000000 */
[----:B------:R-:W-:Y:S02]  /*5bf0*/  @UP2 USHF.R.U32.HI UR4, URZ, UR41, UR5 ;  /* 0x00000029ff042299 */ /* 0x000fe40008011605 */
[----:B------:R-:W-:Y:S02]  /*5c00*/  @UP2 USHF.R.U32.HI UR7, URZ, UR41, UR10 ;  /* 0x00000029ff072299 */ /* 0x000fe4000801160a */
[----:B------:R-:W-:Y:S02]  /*5c10*/  UIMAD UR4, UR42, UR4, URZ ;  /* 0x000000042a0472a4 */ /* 0x000fe4000f8e02ff */
        /* <DEDUP_REMOVED lines=8> */
[----:B------:R-:W-:Y:S02]  /*5ca0*/  USEL UR11, UR6, UR4, !UP2 ;  /* 0x00000004060b7287 */ /* 0x000fe4000d000000 */
[----:B------:R-:W-:Y:S02]  /*5cb0*/  UIADD3 UR8, UPT, UPT, -UR5, URZ, URZ ;  /* 0x000000ff05087290 */ /* 0x000fe4000fffe1ff */
[----:B------:R-:W-:Y:S01]  /*5cc0*/  UIADD3 UR10, UPT, UPT, -UR11, URZ, URZ ;  /* 0x000000ff0b0a7290 */ /* 0x000fe2000fffe1ff */
[----:B------:R-:W-:Y:S01]  /*5cd0*/  @!UP0 UMOV UR4, UR9 ;  /* 0x0000000900048c82 */ /* 0x000fe20008000000 */
[----:B------:R-:W-:Y:S02]  /*5ce0*/  UIADD3 UR9, UPT, UPT, -UR6, URZ, URZ ;  /* 0x000000ff06097290 */ /* 0x000fe4000fffe1ff */
[----:B------:R-:W-:Y:S02]  /*5cf0*/  @!UP0 USHF.R.U32.HI UR4, URZ, UR41, UR4 ;  /* 0x00000029ff048299 */ /* 0x000fe40008011604 */
[----:B------:R-:W-:Y:S02]  /*5d00*/  UIMAD UR10, UR42, UR10, UR6 ;  /* 0x0000000a2a0a72a4 */ /* 0x000fe4000f8e0206 */
[----:B------:R-:W-:Y:S04]  /*5d10*/  @!UP0 USEL UR4, UR5, UR4, !UP2 ;  /* 0x0000000405048287 */ /* 0x000fe8000d000000 */
[----:B------:R-:W-:Y:S02]  /*5d20*/  @!UP0 UIMAD UR10, UR7, UR10, UR4 ;  /* 0x0000000a070a82a4 */ /* 0x000fe4000f8e0204 */
[----:B------:R-:W-:Y:S02]  /*5d30*/  @!UP0 UIADD3 UR11, UPT, UPT, UR11, -UR4, URZ ;  /* 0x800000040b0b8290 */ /* 0x000fe4000fffe0ff */
[----:B------:R-:W-:Y:S02]  /*5d40*/  UIMAD UR7, UR43, UR8, UR38 ;  /* 0x000000082b0772a4 */ /* 0x000fe4000f8e0226 */
[----:B------:R-:W-:Y:S02]  /*5d50*/  @!UP0 UIMAD UR6, UR11, UR42, UR5 ;  /* 0x0000002a0b0682a4 */ /* 0x000fe4000f8e0205 */
[----:B------:R-:W-:Y:S01]  /*5d60*/  UIMAD UR4, UR58, UR9, UR37 ;  /* 0x000000093a0472a4 */ /* 0x000fe2000f8e0225 */
[----:B------:R-:W-:Y:S02]  /*5d70*/  @!UP0 UMOV UR5, UR10 ;  /* 0x0000000a00058c82 */ /* 0x000fe40008000000 */
[----:B------:R-:W-:Y:S02]  /*5d80*/  UIMAD UR38, UR5, UR43, UR7 ;  /* 0x0000002b052672a4 */ /* 0x000fe4000f8e0207 */
[----:B------:R-:W-:Y:S11]  /*5d90*/  UIMAD UR37, UR6, UR58, UR4 ;  /* 0x0000003a062572a4 */ /* 0x000ff6000f8e0204 */
[----:B------:R-:W-:Y:S01]  /*5da0*/  @!UPT UIADD3 URZ, UPT, UPT, URZ, URZ, URZ ;  /* 0x000000fffffff290 */ /* 0x000fe2000fffe0ff */
.L_x_95:
[----:B------:R-:W-:Y:S01]  /*5db0*/  UISETP.NE.AND UP0, UPT, UR39, 0x1, UPT ;  /* 0x000000012700788c */ /* 0x000fe2000bf05270 */
[----:B------:R-:W-:Y:S01]  /*5dc0*/  LOP3.LUT P0, RZ, R57, 0x3f0, RZ, 0xc0, !PT ;  /* 0x000003f039ff7812 */ /* 0x000fe2000780c0ff */
[----:B------:R-:W-:Y:S01]  /*5dd0*/  USHF.L.U32 UR50, UR16, 0x6, URZ ;  /* 0x0000000610327899 */ /* 0x000fe200080006ff */
[----:B------:R-:W-:Y:S01]  /*5de0*/  BSSY.RECONVERGENT B6, `(.L_x_96) ;  /* 0x0000034000067945 */ /* 0x000fe20003800200 */
[----:B------:R-:W-:Y:S01]  /*5df0*/  USHF.L.U32 UR49, UR20, 0x7, URZ ;  /* 0x0000000714317899 */ /* 0x000fe200080006ff */
[----:B------:R-:W-:Y:S06]  /*5e00*/  IADD3 R59, PT, PT, R59, 0x1, RZ ;  /* 0x000000013b3b7810 */ /* 0x000fec0007ffe0ff */
[----:B------:R-:W2:Y:S01]  /*5e10*/  @!UP0 LDCU.128 UR12, c[0x0][0xb10] ;  /* 0x00016200ff0c87ac */ /* 0x000ea20008000c00 */
[----:B------:R-:W3:Y:S01]  /*5e20*/  @!UP0 LDCU UR5, c[0x0][0xb0c] ;  /* 0x00016180ff0587ac */ /* 0x000ee20008000800 */
[----:B------:R-:W4:Y:S01]  /*5e30*/  @!UP0 LDCU UR10, c[0x0][0xb20] ;  /* 0x00016400ff0a87ac */ /* 0x000f220008000800 */
[----:B--2---:R-:W-:Y:S02]  /*5e40*/  UIMAD.WIDE.U32 UR8, UR38, UR12, URZ ;  /* 0x0000000c260872a5 */ /* 0x004fe4000f8e00ff */
[----:B------:R-:W-:Y:S02]  /*5e50*/  UIMAD.WIDE.U32 UR6, UR37, UR15, URZ ;  /* 0x0000000f250672a5 */ /* 0x000fe4000f8e00ff */
[----:B------:R-:W-:Y:S03]  /*5e60*/  @!UP0 UISETP.NE.AND UP1, UPT, UR14, 0x1, UPT ;  /* 0x000000010e00888c */ /* 0x000fe6000bf25270 */
[----:B------:R-:W-:Y:S01]  /*5e70*/  @!UP0 UMOV UR4, UR9 ;  /* 0x0000000900048c82 */ /* 0x000fe20008000000 */
[----:B---3--:R-:W-:Y:S02]  /*5e80*/  @!UP0 UISETP.NE.AND UP2, UPT, UR5, 0x1, UPT ;  /* 0x000000010500888c */ /* 0x008fe4000bf45270 */
[----:B------:R-:W-:Y:S01]  /*5e90*/  @!UP0 USHF.R.U32.HI UR4, URZ, UR13, UR4 ;  /* 0x0000000dff048299 */ /* 0x000fe20008011604 */
[----:B------:R-:W-:Y:S02]  /*5ea0*/  @!UP0 UMOV UR6, UR7 ;  /* 0x0000000700068c82 */ /* 0x000fe40008000000 */
[----:B----4-:R-:W-:Y:S02]  /*5eb0*/  @!UP0 USHF.R.U32.HI UR6, URZ, UR10, UR6 ;  /* 0x0000000aff068299 */ /* 0x010fe40008011606 */
[----:B------:R-:W-:Y:S02]  /*5ec0*/  @!UP0 USEL UR7, UR38, UR4, !UP2 ;  /* 0x0000000426078287 */ /* 0x000fe4000d000000 */
[----:B------:R-:W-:Y:S04]  /*5ed0*/  @!UP0 USEL UR6, UR37, UR6, !UP1 ;  /* 0x0000000625068287 */ /* 0x000fe8000c800000 */
[----:B------:R-:W-:Y:S02]  /*5ee0*/  @!UP0 UIADD3 UR4, UPT, UPT, -UR7, UR6, URZ ;  /* 0x0000000607048290 */ /* 0x000fe4000fffe1ff */
[----:B------:R-:W-:Y:S02]  /*5ef0*/  @!UP0 UIADD3 UR6, UPT, UPT, UR7, -UR6, URZ ;  /* 0x8000000607068290 */ /* 0x000fe4000fffe0ff */
[----:B------:R-:W-:Y:S02]  /*5f00*/  @!UP0 UIMAD UR38, UR4, UR5, UR38 ;  /* 0x00000005042682a4 */ /* 0x000fe4000f8e0226 */
[----:B------:R-:W-:Y:S01]  /*5f10*/  @!UP0 UIMAD UR37, UR6, UR14, UR37 ;  /* 0x0000000e062582a4 */ /* 0x000fe2000f8e0225 */
[----:B------:R-:W-:Y:S11]  /*5f20*/  @!P0 BRA `(.L_x_97) ;  /* 0x00000000007c8947 */ /* 0x000ff60003800000 */
[----:B------:R-:W2:Y:S01]  /*5f30*/  LDCU.64 UR8, c[0x4][0x80] ;  /* 0x01001000ff0877ac */ /* 0x000ea20008000a00 */
[----:B------:R-:W-:Y:S01]  /*5f40*/  MOV R2, 0x0 ;  /* 0x0000000000027802 */ /* 0x000fe20000000f00 */
[----:B------:R-:W-:Y:S02]  /*5f50*/  HFMA2 R12, -RZ, RZ, 0, 5.9604644775390625e-08 ;  /* 0x00000001ff0c7431 */ /* 0x000fe400000001ff */
[----:B------:R-:W-:Y:S01]  /*5f60*/  IMAD.MOV.U32 R8, RZ, RZ, 0x70 ;  /* 0x00000070ff087424 */ /* 0x000fe200078e00ff */
[----:B------:R3:W4:Y:S01]  /*5f70*/  LDC.64 R14, c[0x4][R2] ;  /* 0x01000000020e7b82 */ /* 0x0007220000000a00 */
[----:B------:R-:W1:Y:S01]  /*5f80*/  LDCU.64 UR6, c[0x4][0x88] ;  /* 0x01001100ff0677ac */ /* 0x000e620008000a00 */
[----:B------:R-:W-:Y:S01]  /*5f90*/  IMAD.MOV.U32 R13, RZ, RZ, RZ ;  /* 0x000000ffff0d7224 */ /* 0x000fe200078e00ff */
[----:B------:R-:W1:Y:S01]  /*5fa0*/  LDCU.64 UR4, c[0x4][0x8] ;  /* 0x01000100ff0477ac */ /* 0x000e620008000a00 */
[----:B--2---:R-:W-:Y:S01]  /*5fb0*/  MOV R5, UR9 ;  /* 0x0000000900057c02 */ /* 0x004fe20008000f00 */
[----:B------:R-:W-:Y:S01]  /*5fc0*/  IMAD.U32 R4, RZ, RZ, UR8 ;  /* 0x00000008ff047e24 */ /* 0x000fe2000f8e00ff */
[----:B-1----:R-:W-:Y:S01]  /*5fd0*/  MOV R7, UR7 ;  /* 0x0000000700077c02 */ /* 0x002fe20008000f00 */
[----:B------:R-:W-:Y:S01]  /*5fe0*/  IMAD.U32 R6, RZ, RZ, UR6 ;  /* 0x00000006ff067e24 */ /* 0x000fe2000f8e00ff */
[----:B------:R-:W-:Y:S01]  /*5ff0*/  MOV R11, UR5 ;  /* 0x00000005000b7c02 */ /* 0x000fe20008000f00 */
[----:B------:R-:W-:Y:S02]  /*6000*/  IMAD.U32 R10, RZ, RZ, UR4 ;  /* 0x00000004ff0a7e24 */ /* 0x000fe4000f8e00ff */
[----:B------:R-:W-:Y:S07]  /*6010*/  LEPC R20, `(.L_x_98) ;  /* 0x000000001014794e */ /* 0x000fee0000000000 */
[----:B---345:R-:W-:Y:S05]  /*6020*/  CALL.ABS.NOINC R14 ;  /* 0x000000000e007343 */ /* 0x038fea0003c00000 */
.L_x_98:
[----:B------:R-:W1:Y:S01]  /*6030*/  LDCU.64 UR8, c[0x4][0x80] ;  /* 0x01001000ff0877ac */ /* 0x000e620008000a00 */
[----:B------:R-:W2:Y:S01]  /*6040*/  LDC.64 R2, c[0x4][R2] ;  /* 0x0100000002027b82 */ /* 0x000ea20000000a00 */
[----:B------:R-:W-:Y:S02]  /*6050*/  HFMA2 R12, -RZ, RZ, 0, 5.9604644775390625e-08 ;  /* 0x00000001ff0c7431 */ /* 0x000fe400000001ff */
[----:B------:R-:W-:Y:S02]  /*6060*/  IMAD.MOV.U32 R8, RZ, RZ, 0x70 ;  /* 0x00000070ff087424 */ /* 0x000fe400078e00ff */
[----:B------:R-:W-:Y:S01]  /*6070*/  IMAD.MOV.U32 R13, RZ, RZ, RZ ;  /* 0x000000ffff0d7224 */ /* 0x000fe200078e00ff */
[----:B------:R-:W3:Y:S01]  /*6080*/  LDCU.64 UR6, c[0x4][0x88] ;  /* 0x01001100ff0677ac */ /* 0x000ee20008000a00 */
[----:B------:R-:W4:Y:S01]  /*6090*/  LDCU.64 UR4, c[0x4][0x8] ;  /* 0x01000100ff0477ac */ /* 0x000f220008000a00 */
[----:B-1----:R-:W-:Y:S02]  /*60a0*/  MOV R4, UR8 ;  /* 0x0000000800047c02 */ /* 0x002fe40008000f00 */
[----:B------:R-:W-:Y:S02]  /*60b0*/  MOV R5, UR9 ;  /* 0x0000000900057c02 */ /* 0x000fe40008000f00 */
[----:B---3--:R-:W-:Y:S01]  /*60c0*/  MOV R7, UR7 ;  /* 0x0000000700077c02 */ /* 0x008fe20008000f00 */
[----:B------:R-:W-:Y:S01]  /*60d0*/  IMAD.U32 R6, RZ, RZ, UR6 ;  /* 0x00000006ff067e24 */ /* 0x000fe2000f8e00ff */
[----:B----4-:R-:W-:Y:S01]  /*60e0*/  MOV R11, UR5 ;  /* 0x00000005000b7c02 */ /* 0x010fe20008000f00 */
[----:B------:R-:W-:Y:S02]  /*60f0*/  IMAD.U32 R10, RZ, RZ, UR4 ;  /* 0x00000004ff0a7e24 */ /* 0x000fe4000f8e00ff */
[----:B------:R-:W-:Y:S07]  /*6100*/  LEPC R20, `(.L_x_97) ;  /* 0x000000001014794e */ /* 0x000fee0000000000 */
[----:B--2---:R-:W-:Y:S05]  /*6110*/  CALL.ABS.NOINC R2 ;  /* 0x0000000002007343 */ /* 0x004fea0003c00000 */
.L_x_97:
[----:B------:R-:W-:Y:S05]  /*6120*/  BSYNC.RECONVERGENT B6 ;  /* 0x0000000000067941 */ /* 0x000fea0003800200 */
.L_x_96:
[----:B------:R-:W-:Y:S02]  /*6130*/  R2UR UR6, R56 ;  /* 0x00000000380672ca */ /* 0x000fe400000e0000 */
[----:B------:R-:W-:Y:S02]  /*6140*/  R2UR UR5, R67 ;  /* 0x00000000430572ca */ /* 0x000fe400000e0000 */
[----:B------:R-:W-:Y:S02]  /*6150*/  R2UR UR4, R66 ;  /* 0x00000000420472ca */ /* 0x000fe400000e0000 */
[----:B------:R-:W-:Y:S02]  /*6160*/  ISETP.NE.U32.AND P4, PT, R50, RZ, PT ;  /* 0x000000ff3200720c */ /* 0x000fe40003f85070 */
[----:B------:R-:W-:Y:S02]  /*6170*/  ISETP.NE.U32.AND P2, PT, RZ, UR54, PT ;  /* 0x00000036ff007c0c */ /* 0x000fe4000bf45070 */
[----:B------:R-:W-:Y:S02]  /*6180*/  ISETP.NE.AND.EX P4, PT, R51, RZ, PT, P4 ;  /* 0x000000ff3300720c */ /* 0x000fe40003f85340 */
[----:B------:R-:W-:Y:S01]  /*6190*/  ISETP.NE.AND.EX P2, PT, RZ, UR55, PT, P2 ;  /* 0x00000037ff007c0c */ /* 0x000fe2000bf45320 */
[----:B------:R-:W-:Y:S02]  /*61a0*/  UISETP.NE.AND UP2, UPT, UR6, URZ, UPT ;  /* 0x000000ff0600728c */ /* 0x000fe4000bf45270 */
[----:B------:R-:W-:Y:S04]  /*61b0*/  UISETP.NE.U32.AND UP0, UPT, UR5, URZ, UPT ;  /* 0x000000ff0500728c */ /* 0x000fe8000bf05070 */
[----:B------:R-:W-:Y:S01]  /*61c0*/  UISETP.NE.AND.EX UP1, UPT, UR4, URZ, UPT, UP0 ;  /* 0x000000ff0400728c */ /* 0x000fe2000bf25300 */
[----:B------:R-:W-:Y:S01]  /*61d0*/  PLOP3.LUT P1, PT, PT, PT, UP2, 0x80, 0x8 ;  /* 0x000000000008781c */ /* 0x000fe20003f2f028 */
[----:B------:R-:W-:Y:S03]  /*61e0*/  UPLOP3.LUT UP0, UPT, UPT, UPT, UPT, 0x40, 0x4 ;  /* 0x000000000004789c */ /* 0x000fe60003f0e870 */
[----:B------:R-:W-:Y:S06]  /*61f0*/  @UP2 UPLOP3.LUT UP0, UPT, UPT, UPT, UP1, 0x80, 0x8 ;  /* 0x000000000008289c */ /* 0x000fec0003f0f010 */
[----:B------:R-:W-:Y:S01]  /*6200*/  PLOP3.LUT P0, PT, PT, PT, UP0, 0x80, 0x8 ;  /* 0x000000000008781c */ /* 0x000fe20003f0f008 */
[----:B------:R-:W-:Y:S01]  /*6210*/  @!UPT UIADD3 URZ, UPT, UPT, URZ, URZ, URZ ;  /* 0x000000fffffff290 */ /* 0x000fe2000fffe0ff */
[----:B------:R-:W-:Y:S11]  /*6220*/  BRA.U !UP1, `(.L_x_99) ;  /* 0x0000000109407547 */ /* 0x000ff6000b800000 */
[----:B------:R-:W-:Y:S01]  /*6230*/  UISETP.NE.U32.AND UP0, UPT, UR54, URZ, UPT ;  /* 0x000000ff3600728c */ /* 0x000fe2000bf05070 */
[----:B------:R-:W-:Y:S01]  /*6240*/  R2UR UR6, R67 ;  /* 0x00000000430672ca */ /* 0x000fe200000e0000 */
[----:B------:R-:W2:Y:S01]  /*6250*/  LDCU.64 UR8, c[0x0][0x358] ;  /* 0x00006b00ff0877ac */ /* 0x000ea20008000a00 */
[----:B------:R-:W-:Y:S02]  /*6260*/  HFMA2 R53, -RZ, RZ, 0, 5.9604644775390625e-08 ;  /* 0x00000001ff357431 */ /* 0x000fe400000001ff */
[----:B-1----:R-:W-:Y:S01]  /*6270*/  IMAD.MOV.U32 R0, RZ, RZ, 0x1 ;  /* 0x00000001ff007424 */ /* 0x002fe200078e00ff */
[----:B------:R-:W-:Y:S06]  /*6280*/  UISETP.NE.AND.EX UP0, UPT, UR55, URZ, UPT, UP0 ;  /* 0x000000ff3700728c */ /* 0x000fec000bf05300 */
[----:B------:R-:W-:Y:S05]  /*6290*/  PLOP3.LUT P3, PT, PT, PT, UP0, 0x80, 0x8 ;  /* 0x000000000008781c */ /* 0x000fea0003f6f008 */
[----:B------:R-:W1:Y:S01]  /*62a0*/  @UP0 LDCU.64 UR4, c[0x0][0x888] ;  /* 0x00011100ff0407ac */ /* 0x000e620008000a00 */
[----:B------:R-:W-:Y:S07]  /*62b0*/  @UP0 UIMAD UR6, UR36, UR6, URZ ;  /* 0x00000006240602a4 */ /* 0x000fee000f8e02ff */
[----:B------:R-:W-:Y:S01]  /*62c0*/  @!P3 PRMT R53, R0, 0x7610, R53 ;  /* 0x000076100035b816 */ /* 0x000fe20000000035 */
[----:B-1----:R-:W-:Y:S06]  /*62d0*/  @UP0 UIMAD.WIDE UR4, UR6, 0x4, UR4 ;  /* 0x00000004060408a5 */ /* 0x002fec000f8e0204 */
[----:B------:R-:W-:Y:S02]  /*62e0*/  IMAD.U32 R2, RZ, RZ, UR4 ;  /* 0x00000004ff027e24 */ /* 0x000fe4000f8e00ff */
[----:B------:R-:W-:Y:S03]  /*62f0*/  IMAD.U32 R3, RZ, RZ, UR5 ;  /* 0x00000005ff037e24 */ /* 0x000fe6000f8e00ff */
[----:B------:R-:W1:Y:S02]  /*6300*/  @!UP0 LDCU UR4, c[0x0][0x880] ;  /* 0x00011000ff0487ac */ /* 0x000e640008000800 */
[----:B--2--5:R2:W5:Y:S02]  /*6310*/  @P3 LDG.E R27, desc[UR8][R2.64] ;  /* 0x00000008021b3981 */ /* 0x024564000c1e1900 */
[----:B-12---:R-:W-:Y:S02]  /*6320*/  @!P3 MOV R27, UR4 ;  /* 0x00000004001bbc02 */ /* 0x006fe40008000f00 */
.L_x_99:
[----:B------:R-:W-:Y:S05]  /*6330*/  @!P4 BRA `(.L_x_100) ;  /* 0x000000000024c947 */ /* 0x000fea0003800000 */
[----:B------:R-:W-:Y:S01]  /*6340*/  ISETP.NE.U32.AND P3, PT, R48, RZ, PT ;  /* 0x000000ff3000720c */ /* 0x000fe20003f65070 */
[----:B------:R-:W2:Y:S03]  /*6350*/  LDCU.64 UR4, c[0x0][0x358] ;  /* 0x00006b00ff0477ac */ /* 0x000ea60008000a00 */
[----:B------:R-:W-:Y:S11]  /*6360*/  ISETP.NE.AND.EX P3, PT, R49, RZ, PT, P3 ;  /* 0x000000ff3100720c */ /* 0x000ff60003f65330 */
[----:B------:R-:W-:Y:S02]  /*6370*/  @!UPT UIADD3 URZ, UPT, UPT, URZ, URZ, URZ ;  /* 0x000000fffffff290 */ /* 0x000fe4000fffe0ff */
[----:B------:R-:W3:Y:S01]  /*6380*/  @P3 LDC.64 R2, c[0x0][0x8a8] ;  /* 0x00022a00ff023b82 */ /* 0x000ee20000000a00 */
[----:B-1----:R-:W-:Y:S04]  /*6390*/  @P3 IMAD R0, R50, UR36, RZ ;  /* 0x0000002432003c24 */ /* 0x002fe8000f8e02ff */
[----:B---3--:R-:W-:Y:S05]  /*63a0*/  @P3 IMAD.WIDE R2, R0, 0x4, R2 ;  /* 0x0000000400023825 */ /* 0x008fea00078e0202 */
[----:B--2--5:R2:W5:Y:S02]  /*63b0*/  @P3 LDG.E R24, desc[UR4][R2.64] ;  /* 0x0000000402183981 */ /* 0x024564000c1e1900 */
[----:B--2---:R-:W3:Y:S02]  /*63c0*/  @!P3 LDC R24, c[0x0][0x8a0] ;  /* 0x00022800ff18bb82 */ /* 0x004ee40000000800 */
.L_x_100:
[----:B-----5:R-:W-:Y:S01]  /*63d0*/  FSETP.NEU.AND P3, PT, R27, RZ, PT ;  /* 0x000000ff1b00720b */ /* 0x020fe20003f6d000 */
[----:B------:R-:W-:Y:S01]  /*63e0*/  IMAD.SHL.U32 R74, R52, 0x4, RZ ;  /* 0x00000004344a7824 */ /* 0x000fe200078e00ff */
[----:B------:R-:W-:Y:S01]  /*63f0*/  SEL R4, RZ, 0xffffffff, P2 ;  /* 0xffffffffff047807 */ /* 0x000fe20001000000 */
[----:B------:R-:W-:Y:S01]  /*6400*/  BSSY B1, `(.L_x_101) ;  /* 0x0000044000017945 */ /* 0x000fe20003800000 */
[----:B------:R-:W-:Y:S01]  /*6410*/  @P1 LOP3.LUT P2, RZ, R53, 0xff, RZ, 0xc0, !PT ;  /* 0x000000ff35ff1812 */ /* 0x000fe2000784c0ff */
[----:B------:R-:W-:Y:S01]  /*6420*/  VIADD R70, R74, UR44 ;  /* 0x0000002c4a467c36 */ /* 0x000fe20008000000 */
[----:B-1----:R-:W-:Y:S01]  /*6430*/  @P1 SEL R0, RZ, 0xffffffff, P3 ;  /* 0xffffffffff001807 */ /* 0x002fe20001800000 */
[----:B------:R-:W-:Y:S01]  /*6440*/  IMAD.MOV.U32 R75, RZ, RZ, 0x1 ;  /* 0x00000001ff4b7424 */ /* 0x000fe200078e00ff */
[----:B------:R-:W-:Y:S01]  /*6450*/  LOP3.LUT R62, R62, 0x1, RZ, 0x3c, !PT ;  /* 0x000000013e3e7812 */ /* 0x000fe200078e3cff */
[----:B------:R-:W-:Y:S01]  /*6460*/  IMAD.MOV.U32 R73, RZ, RZ, RZ ;  /* 0x000000ffff497224 */ /* 0x000fe200078e00ff */
[----:B------:R-:W-:Y:S02]  /*6470*/  @P0 SEL R0, R4, R0, !P2 ;  /* 0x0000000004000207 */ /* 0x000fe40005000000 */
[----:B------:R-:W-:Y:S02]  /*6480*/  CS2R R38, SRZ ;  /* 0x0000000000267805 */ /* 0x000fe4000001ff00 */
[----:B------:R-:W-:Y:S02]  /*6490*/  LEA R26, R22, UR44, 0x3 ;  /* 0x0000002c161a7c11 */ /* 0x000fe4000f8e18ff */
[----:B------:R-:W-:Y:S02]  /*64a0*/  CS2R R36, SRZ ;  /* 0x0000000000247805 */ /* 0x000fe4000001ff00 */
[----:B------:R-:W-:Y:S02]  /*64b0*/  @P1 LOP3.LUT R0, R0, 0x1, RZ, 0xc0, !PT ;  /* 0x0000000100001812 */ /* 0x000fe400078ec0ff */
[----:B------:R-:W-:Y:S02]  /*64c0*/  CS2R R34, SRZ ;  /* 0x0000000000227805 */ /* 0x000fe4000001ff00 */
[----:B------:R-:W-:Y:S02]  /*64d0*/  SHF.L.U32 R2, R61, 0x1f, RZ ;  /* 0x0000001f3d027819 */ /* 0x000fe400000006ff */
[----:B------:R-:W-:Y:S02]  /*64e0*/  CS2R R32, SRZ ;  /* 0x0000000000207805 */ /* 0x000fe4000001ff00 */
[----:B------:R-:W-:Y:S02]  /*64f0*/  ISETP.NE.U32.OR P6, PT, R0, 0x1, !P1 ;  /* 0x000000010000780c */ /* 0x000fe40004fc5470 */
[----:B------:R-:W-:Y:S02]  /*6500*/  CS2R R42, SRZ ;  /* 0x00000000002a7805 */ /* 0x000fe4000001ff00 */
[----:B------:R-:W-:Y:S02]  /*6510*/  PLOP3.LUT P2, PT, PT, PT, UP1, 0x80, 0x8 ;  /* 0x000000000008781c */ /* 0x000fe40003f4f018 */
[----:B------:R-:W-:Y:S02]  /*6520*/  CS2R R40, SRZ ;  /* 0x0000000000287805 */ /* 0x000fe4000001ff00 */
[----:B------:R-:W-:Y:S02]  /*6530*/  LEA.HI R25, R22, R22, RZ, 0x1 ;  /* 0x0000001616197211 */ /* 0x000fe400078f08ff */
[----:B------:R-:W-:Y:S02]  /*6540*/  CS2R R46, SRZ ;  /* 0x00000000002e7805 */ /* 0x000fe4000001ff00 */
[----:B------:R-:W-:Y:S02]  /*6550*/  LOP3.LUT P4, R58, R53, 0xff, RZ, 0xc0, !PT ;  /* 0x000000ff353a7812 */ /* 0x000fe4000788c0ff */
[----:B------:R-:W-:Y:S02]  /*6560*/  CS2R R44, SRZ ;  /* 0x00000000002c7805 */ /* 0x000fe4000001ff00 */
[----:B------:R-:W-:Y:S01]  /*6570*/  SEL R3, RZ, 0xffffffff, P3 ;  /* 0xffffffffff037807 */ /* 0x000fe20001800000 */
[----:B------:R-:W-:Y:S01]  /*6580*/  VIADD R71, R70, 0x400 ;  /* 0x0000040046477836 */ /* 0x000fe20000000000 */
[----:B------:R-:W-:Y:S01]  /*6590*/  P2R R68, PR, RZ, 0x40 ;  /* 0x00000040ff447803 */ /* 0x000fe20000000000 */
[----:B------:R-:W-:Y:S01]  /*65a0*/  IMAD.IADD R69, R63, 0x1, R70 ;  /* 0x000000013f457824 */ /* 0x000fe200078e0246 */
[----:B------:R-:W-:Y:S02]  /*65b0*/  @P6 SHF.L.U32 R0, R62, 0x1f, RZ ;  /* 0x0000001f3e006819 */ /* 0x000fe400000006ff */
[----:B------:R-:W-:Y:S02]  /*65c0*/  @P2 SEL R3, R4, R3, !P4 ;  /* 0x0000000304032207 */ /* 0x000fe40006000000 */
[----:B------:R1:W2:Y:S02]  /*65d0*/  @P6 SYNCS.PHASECHK.TRANS64.TRYWAIT P1, [UR44+0x40], R0 ;  /* 0x00004000ff0065a7 */ /* 0x0002a4000802112c */
[----:B------:R-:W-:Y:S04]  /*65e0*/  LOP3.LUT R3, R3, 0x1, RZ, 0xc0, !PT ;  /* 0x0000000103037812 */ /* 0x000fe800078ec0ff */
[----:B------:R-:W-:Y:S04]  /*65f0*/  ISETP.NE.U32.AND P5, PT, R3, 0x1, PT ;  /* 0x000000010300780c */ /* 0x000fe80003fa5070 */
[----:B------:R-:W-:Y:S01]  /*6600*/  P2R R76, PR, RZ, 0x20 ;  /* 0x00000020ff4c7803 */ /* 0x000fe20000000000 */
[----:B------:R4:W3:Y:S01]  /*6610*/  SYNCS.PHASECHK.TRANS64.TRYWAIT P0, [R26+URZ+0xb0], R2 ;  /* 0x0000b0021a0075a7 */ /* 0x0008e200080011ff */
[C---:B-1----:R-:W-:Y:S01]  /*6620*/  IMAD.SHL.U32 R0, R25.reuse, 0x40, RZ ;  /* 0x0000004019007824 */ /* 0x042fe200078e00ff */
[----:B------:R-:W-:Y:S04]  /*6630*/  LOP3.LUT R25, R25, 0xffe, RZ, 0xc0, !PT ;  /* 0x00000ffe19197812 */ /* 0x000fe800078ec0ff */
[----:B------:R-:W-:Y:S01]  /*6640*/  LOP3.LUT R0, R0, 0xffffff80, RZ, 0xc0, !PT ;  /* 0xffffff8000007812 */ /* 0x000fe200078ec0ff */
[----:B------:R-:W-:Y:S04]  /*6650*/  IMAD.IADD R25, R22, 0x1, -R25 ;  /* 0x0000000116197824 */ /* 0x000fe800078e0a19 */
[----:B------:R-:W-:Y:S04]  /*6660*/  IMAD.IADD R0, R23, 0x1, R0 ;  /* 0x0000000117007824 */ /* 0x000fe800078e0200 */
[----:B------:R-:W-:Y:S01]  /*6670*/  IMAD R25, R25, 0x100000, R0 ;  /* 0x0010000019197824 */ /* 0x000fe200078e0200 */
[----:B--2---:R-:W-:Y:S01]  /*6680*/  @P6 SEL R75, RZ, 0x1, !P1 ;  /* 0x00000001ff4b6807 */ /* 0x004fe20004800000 */
[----:B----4-:R-:W-:Y:S06]  /*6690*/  @!P6 BRA `(.L_x_102) ;  /* 0x000000000068e947 */ /* 0x010fec0003800000 */
[C---:B------:R-:W-:Y:S01]  /*66a0*/  @P5 IMAD R5, R64.reuse, 0x4, R71 ;  /* 0x0000000440055824 */ /* 0x040fe200078e0247 */
[----:B------:R-:W-:Y:S01]  /*66b0*/  ISETP.NE.AND P1, PT, R75, RZ, PT ;  /* 0x000000ff4b00720c */ /* 0x000fe20003f25270 */
[----:B------:R-:W-:Y:S01]  /*66c0*/  @P5 IMAD R4, R64, 0x4, R70 ;  /* 0x0000000440045824 */ /* 0x000fe200078e0246 */
[----:B------:R-:W-:Y:S01]  /*66d0*/  BSSY B0, `(.L_x_103) ;  /* 0x000000e000007945 */ /* 0x000fe20003800000 */
[----:B------:R-:W-:Y:S01]  /*66e0*/  IMAD.MOV.U32 R38, RZ, RZ, RZ ;  /* 0x000000ffff267224 */ /* 0x000fe200078e00ff */
[----:B------:R-:W-:Y:S01]  /*66f0*/  CS2R R34, SRZ ;  /* 0x0000000000227805 */ /* 0x000fe2000001ff00 */
[----:B------:R-:W-:Y:S01]  /*6700*/  @P5 IMAD.IADD R5, R63, 0x1, R5 ;  /* 0x000000013f055824 */ /* 0x000fe200078e0205 */
[----:B------:R-:W-:Y:S02]  /*6710*/  CS2R R32, SRZ ;  /* 0x0000000000207805 */ /* 0x000fe4000001ff00 */
[----:B------:R-:W-:Y:S02]  /*6720*/  CS2R R36, SRZ ;  /* 0x0000000000247805 */ /* 0x000fe4000001ff00 */
[----:B------:R-:W-:Y:S02]  /*6730*/  CS2R R46, SRZ ;  /* 0x00000000002e7805 */ /* 0x000fe4000001ff00 */
[----:B------:R-:W-:Y:S02]  /*6740*/  CS2R R44, SRZ ;  /* 0x00000000002c7805 */ /* 0x000fe4000001ff00 */
[----:B------:R-:W-:Y:S02]  /*6750*/  CS2R R42, SRZ ;  /* 0x00000000002a7805 */ /* 0x000fe4000001ff00 */
[----:B------:R-:W-:Y:S01]  /*6760*/  CS2R R40, SRZ ;  /* 0x0000000000287805 */ /* 0x000fe2000001ff00 */
[----:B------:R-:W-:Y:S06]  /*6770*/  @P1 BRA `(.L_x_104) ;  /* 0x00000000000c1947 */ /* 0x000fec0003800000 */
[----:B------:R-:W-:Y:S04]  /*6780*/  SHF.L.U32 R3, R62, 0x1f, RZ ;  /* 0x0000001f3e037819 */ /* 0x000fe800000006ff */
[----:B------:R-:W1:Y:S02]  /*6790*/  SYNCS.PHASECHK.TRANS64.TRYWAIT P1, [UR44+0x40], R3 ;  /* 0x00004003ff0075a7 */ /* 0x000e64000802112c */
[----:B-1----:R-:W-:Y:S05]  /*67a0*/  @!P1 BRA `(.L_x_105) ;  /* 0x0000003000949947 */ /* 0x002fea0003800000 */
.L_x_104:
[----:B------:R-:W-:Y:S05]  /*67b0*/  BSYNC B0 ;  /* 0x0000000000007941 */ /* 0x000fea0003800000 */
.L_x_103:
[----:B------:R-:W-:Y:S01]  /*67c0*/  ISETP.NE.AND P1, PT, R76, RZ, PT ;  /* 0x000000ff4c00720c */ /* 0x000fe20003f25270 */
[----:B------:R-:W-:Y:S11]  /*67d0*/  HFMA2 R73, -RZ, RZ, 0, 5.9604644775390625e-08 ;  /* 0x00000001ff497431 */ /* 0x000ff600000001ff */
[----:B------:R-:W-:Y:S01]  /*67e0*/  @!UPT UIADD3 URZ, UPT, UPT, URZ, URZ, URZ ;  /* 0x000000fffffff290 */ /* 0x000fe2000fffe0ff */
[----:B------:R-:W-:Y:S05]  /*67f0*/  @P1 WARPSYNC.ALL ;  /* 0x0000000000001948 */ /* 0x000fea0003800000 */
[----:B------:R2:W4:Y:S04]  /*6800*/  @P1 LDSM.16.M88.4 R32, [R4+0x400] ;  /* 0x000400000420183b */ /* 0x0005280000000200 */
[----:B------:R2:W1:Y:S04]  /*6810*/  @P1 LDSM.16.M88.4 R36, [R5] ;  /* 0x000000000524183b */ /* 0x0004680000000200 */
[----:B------:R2:W1:Y:S04]  /*6820*/  @P1 LDSM.16.M88.4 R44, [R74+UR44+0x400] ;  /* 0x0004002c4a2c183b */ /* 0x0004680008000200 */
[----:B------:R2:W1:Y:S02]  /*6830*/  @P1 LDSM.16.M88.4 R40, [R69+0x400] ;  /* 0x000400004528183b */ /* 0x0004640000000200 */
.L_x_102:
[----:B------:R-:W-:Y:S05]  /*6840*/  BSYNC B1 ;  /* 0x0000000000017941 */ /* 0x000fea0003800000 */
.L_x_101:
[----:B-1----:R-:W-:Y:S04]  /*6850*/  SHF.R.U32.HI R0, RZ, 0x15, R25 ;  /* 0x00000015ff007819 */ /* 0x002fe80000011619 */
[----:B------:R-:W-:Y:S01]  /*6860*/  LOP3.LUT P1, RZ, R0, 0x3, R54, 0x48, !PT ;  /* 0x0000000300ff7812 */ /* 0x000fe20007824836 */
[----:B------:R-:W-:Y:S01]  /*6870*/  @!UPT UIADD3 URZ, UPT, UPT, URZ, URZ, URZ ;  /* 0x000000fffffff290 */ /* 0x000fe2000fffe0ff */
[----:B---3--:R-:W-:Y:S11]  /*6880*/  @P0 BRA `(.L_x_106) ;  /* 0x0000000000080947 */ /* 0x008ff60003800000 */
[----:B------:R-:W1:Y:S02]  /*6890*/  SYNCS.PHASECHK.TRANS64.TRYWAIT P0, [R26+URZ+0xb0], R2 ;  /* 0x0000b0021a0075a7 */ /* 0x000e6400080011ff */
[----:B-1----:R-:W-:Y:S05]  /*68a0*/  @!P0 BRA `(.L_x_107) ;  /* 0x00000030006c8947 */ /* 0x002fea0003800000 */
.L_x_106:
[----:B------:R-:W-:Y:S05]  /*68b0*/  @!P1 BRA `(.L_x_108) ;  /* 0x0000000000409947 */ /* 0x000fea0003800000 */
[----:B------:R-:W2:Y:S01]  /*68c0*/  LDCU.64 UR8, c[0x4][0x70] ;  /* 0x01000e00ff0877ac */ /* 0x000ea20008000a00 */
[----:B------:R-:W-:Y:S01]  /*68d0*/  MOV R3, 0x0 ;  /* 0x0000000000037802 */ /* 0x000fe20000000f00 */
[----:B------:R-:W-:Y:S02]  /*68e0*/  HFMA2 R12, -RZ, RZ, 0, 5.9604644775390625e-08 ;  /* 0x00000001ff0c7431 */ /* 0x000fe400000001ff */
[----:B------:R-:W-:Y:S02]  /*68f0*/  IMAD.MOV.U32 R8, RZ, RZ, 0x192 ;  /* 0x00000192ff087424 */ /* 0x000fe400078e00ff */
[----:B------:R-:W-:Y:S01]  /*6900*/  IMAD.MOV.U32 R13, RZ, RZ, RZ ;  /* 0x000000ffff0d7224 */ /* 0x000fe200078e00ff */
[----:B------:R-:W3:Y:S01]  /*6910*/  LDCU.64 UR6, c[0x4][0x78] ;  /* 0x01000f00ff0677ac */ /* 0x000ee20008000a00 */
[----:B-1----:R-:W1:Y:S01]  /*6920*/  LDC.64 R2, c[0x4][R3] ;  /* 0x0100000003027b82 */ /* 0x002e620000000a00 */
[----:B------:R-:W5:Y:S01]  /*6930*/  LDCU.64 UR4, c[0x4][0x10] ;  /* 0x01000200ff0477ac */ /* 0x000f620008000a00 */
[----:B--2---:R-:W-:Y:S01]  /*6940*/  MOV R5, UR9 ;  /* 0x0000000900057c02 */ /* 0x004fe20008000f00 */
[----:B------:R-:W-:Y:S01]  /*6950*/  IMAD.U32 R4, RZ, RZ, UR8 ;  /* 0x00000008ff047e24 */ /* 0x000fe2000f8e00ff */
[----:B---3--:R-:W-:Y:S01]  /*6960*/  MOV R7, UR7 ;  /* 0x0000000700077c02 */ /* 0x008fe20008000f00 */
[----:B------:R-:W-:Y:S01]  /*6970*/  IMAD.U32 R6, RZ, RZ, UR6 ;  /* 0x00000006ff067e24 */ /* 0x000fe2000f8e00ff */
[----:B-----5:R-:W-:Y:S01]  /*6980*/  MOV R11, UR5 ;  /* 0x00000005000b7c02 */ /* 0x020fe20008000f00 */
[----:B------:R-:W-:Y:S02]  /*6990*/  IMAD.U32 R10, RZ, RZ, UR4 ;  /* 0x00000004ff0a7e24 */ /* 0x000fe4000f8e00ff */
[----:B------:R-:W-:Y:S07]  /*69a0*/  LEPC R20, `(.L_x_108) ;  /* 0x000000001014794e */ /* 0x000fee0000000000 */
[----:B-1--4-:R-:W-:Y:S05]  /*69b0*/  CALL.ABS.NOINC R2 ;  /* 0x0000000002007343 */ /* 0x012fea0003c00000 */
.L_x_108:
[----:B------:R-:W-:Y:S01]  /*69c0*/  LOP3.LUT R20, R44, 0xffffe000, RZ, 0xc0, !PT ;  /* 0xffffe0002c147812 */ /* 0x000fe200078ec0ff */
[----:B------:R-:W-:Y:S05]  /*69d0*/  WARPSYNC.ALL ;  /* 0x0000000000007948 */ /* 0x000fea0003800000 */
[----:B------:R-:W-:Y:S01]  /*69e0*/  R2UR UR4, R25 ;  /* 0x00000000190472ca */ /* 0x000fe200000e0000 */
[----:B------:R-:W-:Y:S01]  /*69f0*/  IMAD.SHL.U32 R77, R64, 0x4, RZ ;  /* 0x00000004404d7824 */ /* 0x000fe200078e00ff */
[----:B------:R-:W-:Y:S01]  /*6a00*/  LOP3.LUT R21, R45, 0xffffe000, RZ, 0xc0, !PT ;  /* 0xffffe0002d157812 */ /* 0x000fe200078ec0ff */
[----:B------:R-:W-:Y:S01]  /*6a10*/  BSSY.RECONVERGENT B0, `(.L_x_109) ;  /* 0x0000059000007945 */ /* 0x000fe20003800200 */
[----:B------:R-:W-:Y:S02]  /*6a20*/  ISETP.NE.AND P0, PT, R65, RZ, PT ;  /* 0x000000ff4100720c */ /* 0x000fe40003f05270 */
[----:B------:R-:W-:Y:S05]  /*6a30*/  IADD3 R71, PT, PT, R71, R77, RZ ;  /* 0x0000004d47477210 */ /* 0x000fea0007ffe0ff */
[----:B------:R-:W-:Y:S02]  /*6a40*/  IMAD.IADD R72, R63, 0x1, R71 ;  /* 0x000000013f487824 */ /* 0x000fe400078e0247 */
[----:B--2---:R-:W2:Y:S02]  /*6a50*/  LDTM.16dp128bit.x8 R4, tmem[UR4] ;  /* 0x00000004000479ee */ /* 0x004ea40008180000 */
[C---:B--2---:R-:W-:Y:S01]  /*6a60*/  FMUL R0, R24.reuse, R4 ;  /* 0x0000000418007220 */ /* 0x044fe20000400000 */
[C---:B-1----:R-:W-:Y:S01]  /*6a70*/  FMUL R2, R24.reuse, R5 ;  /* 0x0000000518027220 */ /* 0x042fe20000400000 */
[C---:B------:R-:W-:Y:S01]  /*6a80*/  FMUL R3, R24.reuse, R6 ;  /* 0x0000000618037220 */ /* 0x040fe20000400000 */
[----:B------:R-:W-:Y:S01]  /*6a90*/  FMUL R4, R24, R8 ;  /* 0x0000000818047220 */ /* 0x000fe20000400000 */
[C---:B------:R-:W-:Y:S01]  /*6aa0*/  FFMA R28, R27.reuse, R20, R0 ;  /* 0x000000141b1c7223 */ /* 0x040fe20000000000 */
[----:B------:R-:W-:Y:S01]  /*6ab0*/  LOP3.LUT R0, R46, 0xffffe000, RZ, 0xc0, !PT ;  /* 0xffffe0002e007812 */ /* 0x000fe200078ec0ff */
[----:B------:R-:W-:Y:S01]  /*6ac0*/  FFMA R29, R27, R21, R2 ;  /* 0x000000151b1d7223 */ /* 0x000fe20000000002 */
[----:B------:R-:W-:Y:S01]  /*6ad0*/  LOP3.LUT R2, R47, 0xffffe000, RZ, 0xc0, !PT ;  /* 0xffffe0002f027812 */ /* 0x000fe200078ec0ff */
[C---:B------:R-:W-:Y:S01]  /*6ae0*/  FMUL R5, R24.reuse, R9 ;  /* 0x0000000918057220 */ /* 0x040fe20000400000 */
[----:B------:R-:W-:Y:S01]  /*6af0*/  F2FP.TF32.F32.PACK_B R28, R28 ;  /* 0x0000001cff1c723e */ /* 0x000fe200024050ff */
[C---:B------:R-:W-:Y:S01]  /*6b00*/  FMUL R8, R24.reuse, R12 ;  /* 0x0000000c18087220 */ /* 0x040fe20000400000 */
[----:B------:R-:W-:Y:S01]  /*6b10*/  F2FP.TF32.F32.PACK_B R29, R29 ;  /* 0x0000001dff1d723e */ /* 0x000fe200024050ff */
[C---:B------:R-:W-:Y:S01]  /*6b20*/  FMUL R9, R24.reuse, R13 ;  /* 0x0000000d18097220 */ /* 0x040fe20000400000 */
[----:B------:R-:W-:Y:S01]  /*6b30*/  FMUL R12, R24, R16 ;  /* 0x00000010180c7220 */ /* 0x000fe20000400000 */
[----:B------:R-:W-:Y:S01]  /*6b40*/  LOP3.LUT R16, R40, 0xffffe000, RZ, 0xc0, !PT ;  /* 0xffffe00028107812 */ /* 0x000fe200078ec0ff */
[C---:B------:R-:W-:Y:S01]  /*6b50*/  FMUL R7, R24.reuse, R7 ;  /* 0x0000000718077220 */ /* 0x040fe20000400000 */
[----:B------:R-:W-:Y:S01]  /*6b60*/  FMUL R13, R24, R17 ;  /* 0x00000011180d7220 */ /* 0x000fe20000400000 */
[----:B------:R-:W-:Y:S01]  /*6b70*/  LOP3.LUT R17, R41, 0xffffe000, RZ, 0xc0, !PT ;  /* 0xffffe00029117812 */ /* 0x000fe200078ec0ff */
[----:B------:R-:W-:Y:S01]  /*6b80*/  FFMA R30, R27, R0, R3 ;  /* 0x000000001b1e7223 */ /* 0x000fe20000000003 */
[----:B------:R-:W-:Y:S01]  /*6b90*/  LOP3.LUT R0, R42, 0xffffe000, RZ, 0xc0, !PT ;  /* 0xffffe0002a007812 */ /* 0x000fe200078ec0ff */
[----:B------:R-:W-:Y:S01]  /*6ba0*/  FMUL R6, R24, R10 ;  /* 0x0000000a18067220 */ /* 0x000fe20000400000 */
[----:B----4-:R-:W-:Y:S01]  /*6bb0*/  LOP3.LUT R3, R33, 0xffffe000, RZ, 0xc0, !PT ;  /* 0xffffe00021037812 */ /* 0x010fe200078ec0ff */
[----:B------:R-:W-:Y:S01]  /*6bc0*/  FFMA R31, R27, R2, R7 ;  /* 0x000000021b1f7223 */ /* 0x000fe20000000007 */
[----:B------:R-:W-:Y:S01]  /*6bd0*/  LOP3.LUT R2, R43, 0xffffe000, RZ, 0xc0, !PT ;  /* 0xffffe0002b027812 */ /* 0x000fe200078ec0ff */
[C---:B------:R-:W-:Y:S01]  /*6be0*/  FFMA R4, R27.reuse, R16, R4 ;  /* 0x000000101b047223 */ /* 0x040fe20000000004 */
[----:B------:R-:W-:Y:S01]  /*6bf0*/  LOP3.LUT R16, R34, 0xffffe000, RZ, 0xc0, !PT ;  /* 0xffffe00022107812 */ /* 0x000fe200078ec0ff */
[C---:B------:R-:W-:Y:S01]  /*6c00*/  FFMA R5, R27.reuse, R17, R5 ;  /* 0x000000111b057223 */ /* 0x040fe20000000005 */
[----:B------:R-:W-:Y:S01]  /*6c10*/  F2FP.TF32.F32.PACK_B R30, R30 ;  /* 0x0000001eff1e723e */ /* 0x000fe200024050ff */
[C---:B------:R-:W-:Y:S01]  /*6c20*/  FFMA R6, R27.reuse, R0, R6 ;  /* 0x000000001b067223 */ /* 0x040fe20000000006 */
[----:B------:R-:W-:Y:S01]  /*6c30*/  LOP3.LUT R0, R32, 0xffffe000, RZ, 0xc0, !PT ;  /* 0xffffe00020007812 */ /* 0x000fe200078ec0ff */
[C---:B------:R-:W-:Y:S01]  /*6c40*/  FMUL R11, R24.reuse, R11 ;  /* 0x0000000b180b7220 */ /* 0x040fe20000400000 */
[----:B------:R-:W-:Y:S01]  /*6c50*/  F2FP.TF32.F32.PACK_B R31, R31 ;  /* 0x0000001fff1f723e */ /* 0x000fe200024050ff */
[----:B------:R-:W-:Y:S01]  /*6c60*/  FMUL R10, R24, R14 ;  /* 0x0000000e180a7220 */ /* 0x000fe20000400000 */
[----:B------:R-:W-:Y:S01]  /*6c70*/  F2FP.TF32.F32.PACK_B R4, R4 ;  /* 0x00000004ff04723e */ /* 0x000fe200024050ff */
[----:B------:R-:W-:Y:S01]  /*6c80*/  FFMA R7, R27, R2, R11 ;  /* 0x000000021b077223 */ /* 0x000fe2000000000b */
[----:B------:R-:W-:Y:S01]  /*6c90*/  LOP3.LUT R2, R35, 0xffffe000, RZ, 0xc0, !PT ;  /* 0xffffe00023027812 */ /* 0x000fe200078ec0ff */
[C---:B------:R-:W-:Y:S01]  /*6ca0*/  FFMA R8, R27.reuse, R0, R8 ;  /* 0x000000001b087223 */ /* 0x040fe20000000008 */
[----:B------:R-:W-:Y:S01]  /*6cb0*/  LOP3.LUT R0, R36, 0xffffe000, RZ, 0xc0, !PT ;  /* 0xffffe00024007812 */ /* 0x000fe200078ec0ff */
[----:B------:R1:W-:Y:S01]  /*6cc0*/  STSM.16.M88.4 [R70+0x400], R28 ;  /* 0x0004001c46007844 */ /* 0x0003e20000000200 */
[----:B------:R-:W-:Y:S01]  /*6cd0*/  F2FP.TF32.F32.PACK_B R5, R5 ;  /* 0x00000005ff05723e */ /* 0x000fe200024050ff */
[----:B------:R-:W-:Y:S01]  /*6ce0*/  FMUL R15, R24, R15 ;  /* 0x0000000f180f7220 */ /* 0x000fe20000400000 */
[----:B------:R-:W-:Y:S01]  /*6cf0*/  F2FP.TF32.F32.PACK_B R6, R6 ;  /* 0x00000006ff06723e */ /* 0x000fe200024050ff */
[C---:B------:R-:W-:Y:S01]  /*6d00*/  FFMA R9, R27.reuse, R3, R9 ;  /* 0x000000031b097223 */ /* 0x040fe20000000009 */
[C---:B------:R-:W-:Y:S01]  /*6d10*/  FFMA R10, R27.reuse, R16, R10 ;  /* 0x000000101b0a7223 */ /* 0x040fe2000000000a */
[----:B------:R-:W-:Y:S01]  /*6d20*/  FFMA R11, R27, R2, R15 ;  /* 0x000000021b0b7223 */ /* 0x000fe2000000000f */
[----:B------:R-:W-:Y:S01]  /*6d30*/  LOP3.LUT R2, R37, 0xffffe000, RZ, 0xc0, !PT ;  /* 0xffffe00025027812 */ /* 0x000fe200078ec0ff */
[----:B------:R-:W-:Y:S01]  /*6d40*/  FFMA R12, R27, R0, R12 ;  /* 0x000000001b0c7223 */ /* 0x000fe2000000000c */
[----:B------:R-:W-:Y:S01]  /*6d50*/  LOP3.LUT R3, R38, 0xffffe000, RZ, 0xc0, !PT ;  /* 0xffffe00026037812 */ /* 0x000fe200078ec0ff */
[C---:B------:R-:W-:Y:S01]  /*6d60*/  FMUL R14, R24.reuse, R18 ;  /* 0x00000012180e7220 */ /* 0x040fe20000400000 */
[----:B------:R-:W-:Y:S01]  /*6d70*/  LOP3.LUT R0, R39, 0xffffe000, RZ, 0xc0, !PT ;  /* 0xffffe00027007812 */ /* 0x000fe200078ec0ff */
[----:B------:R-:W-:Y:S01]  /*6d80*/  FMUL R19, R24, R19 ;  /* 0x0000001318137220 */ /* 0x000fe20000400000 */
[----:B------:R-:W-:Y:S01]  /*6d90*/  F2FP.TF32.F32.PACK_B R7, R7 ;  /* 0x00000007ff07723e */ /* 0x000fe200024050ff */
[C---:B------:R-:W-:Y:S01]  /*6da0*/  FFMA R13, R27.reuse, R2, R13 ;  /* 0x000000021b0d7223 */ /* 0x040fe2000000000d */
[C---:B------:R-:W-:Y:S01]  /*6db0*/  FFMA R14, R27.reuse, R3, R14 ;  /* 0x000000031b0e7223 */ /* 0x040fe2000000000e */
[----:B------:R-:W-:Y:S01]  /*6dc0*/  FFMA R15, R27, R0, R19 ;  /* 0x000000001b0f7223 */ /* 0x000fe20000000013 */
[----:B------:R-:W-:Y:S01]  /*6dd0*/  F2FP.TF32.F32.PACK_B R8, R8 ;  /* 0x00000008ff08723e */ /* 0x000fe200024050ff */
[----:B------:R1:W-:Y:S01]  /*6de0*/  STSM.16.M88.4 [R69+0x400], R4 ;  /* 0x0004000445007844 */ /* 0x0003e20000000200 */
[----:B------:R-:W-:Y:S02]  /*6df0*/  F2FP.TF32.F32.PACK_B R9, R9 ;  /* 0x00000009ff09723e */ /* 0x000fe400024050ff */
[----:B------:R-:W-:Y:S02]  /*6e00*/  F2FP.TF32.F32.PACK_B R10, R10 ;  /* 0x0000000aff0a723e */ /* 0x000fe400024050ff */
[----:B------:R-:W-:Y:S02]  /*6e10*/  F2FP.TF32.F32.PACK_B R11, R11 ;  /* 0x0000000bff0b723e */ /* 0x000fe400024050ff */
[----:B------:R-:W-:Y:S02]  /*6e20*/  F2FP.TF32.F32.PACK_B R12, R12 ;  /* 0x0000000cff0c723e */ /* 0x000fe400024050ff */
[----:B------:R-:W-:Y:S01]  /*6e30*/  F2FP.TF32.F32.PACK_B R13, R13 ;  /* 0x0000000dff0d723e */ /* 0x000fe200024050ff */
[----:B------:R1:W-:Y:S01]  /*6e40*/  STSM.16.M88.4 [R71], R8 ;  /* 0x0000000847007844 */ /* 0x0003e20000000200 */
[----:B------:R-:W-:Y:S02]  /*6e50*/  F2FP.TF32.F32.PACK_B R14, R14 ;  /* 0x0000000eff0e723e */ /* 0x000fe400024050ff */
[----:B------:R-:W-:Y:S05]  /*6e60*/  F2FP.TF32.F32.PACK_B R15, R15 ;  /* 0x0000000fff0f723e */ /* 0x000fea00024050ff */
[----:B------:R1:W-:Y:S01]  /*6e70*/  STSM.16.M88.4 [R72], R12 ;  /* 0x0000000c48007844 */ /* 0x0003e20000000200 */
[----:B------:R-:W-:Y:S01]  /*6e80*/  @!PT LDS RZ, [RZ] ;  /* 0x00000000fffff984 */ /* 0x000fe20000000800 */
[----:B------:R-:W-:Y:S01]  /*6e90*/  @!PT LDS RZ, [RZ] ;  /* 0x00000000fffff984 */ /* 0x000fe20000000800 */
[----:B------:R-:W-:Y:S01]  /*6ea0*/  @!PT LDS RZ, [RZ] ;  /* 0x00000000fffff984 */ /* 0x000fe20000000800 */
[----:B------:R-:W-:Y:S01]  /*6eb0*/  @!PT LDS RZ, [RZ] ;  /* 0x00000000fffff984 */ /* 0x000fe20000000800 */
[----:B------:R2:W-:Y:S07]  /*6ec0*/  MEMBAR.ALL.CTA ;  /* 0x0000000000007992 */ /* 0x0005ee0000008000 */
[----:B--2---:R-:W2:Y:S02]  /*6ed0*/  FENCE.VIEW.ASYNC.S ;  /* 0x00000000000073c6 */ /* 0x004ea40000000000 */
[----:B--2---:R-:W-:Y:S06]  /*6ee0*/  BAR.SYNC.DEFER_BLOCKING 0x1, 0x80 ;  /* 0x0042000000007b1d */ /* 0x004fec0000010000 */
[----:B------:R-:W-:Y:S05]  /*6ef0*/  @P0 BRA `(.L_x_110) ;  /* 0x0000000000280947 */ /* 0x000fea0003800000 */
[----:B------:R-:W2:Y:S01]  /*6f00*/  LDCU.64 UR6, c[0x0][0x348] ;  /* 0x00006900ff0677ac */ /* 0x000ea20008000a00 */
[----:B------:R-:W-:Y:S01]  /*6f10*/  UIADD3 UR4, UPT, UPT, UR44, 0x400, URZ ;  /* 0x000004002c047890 */ /* 0x000fe2000fffe0ff */
[----:B------:R-:W-:Y:S05]  /*6f20*/  UMOV UR51, UR36 ;  /* 0x0000002400337c82 */ /* 0x000fea0008000000 */
[----:B------:R-:W-:Y:S04]  /*6f30*/  MOV R57, UR4 ;  /* 0x0000000400397c02 */ /* 0x000fe80008000f00 */
[----:B------:R-:W-:Y:S01]  /*6f40*/  R2UR UR48, R57 ;  /* 0x00000000393072ca */ /* 0x000fe200000e0000 */
[----:B--2---:R-:W-:Y:S04]  /*6f50*/  UIADD3 UR4, UP0, UPT, UR6, 0x680, URZ ;  /* 0x0000068006047890 */ /* 0x004fe8000ff1e0ff */
[----:B------:R-:W-:Y:S09]  /*6f60*/  UIADD3.X UR5, UPT, UPT, URZ, UR7, URZ, UP0, !UPT ;  /* 0x00000007ff057290 */ /* 0x000ff200087fe4ff */
[----:B------:R2:W-:Y:S01]  /*6f70*/  UTMASTG.3D [UR48], [UR4] ;  /* 0x00000030040073b5 */ /* 0x0005e20008010000 */
[----:B------:R0:W-:Y:S01]  /*6f80*/  UTMACMDFLUSH ;  /* 0x00000000000079b7 */ /* 0x0001e20000000000 */
[----:B--2---:R-:W-:Y:S04]  /*6f90*/  DEPBAR.LE SB0, 0x1 ;  /* 0x000080400000791a */ /* 0x004fe80000000000 */
.L_x_110:
[----:B------:R-:W-:Y:S05]  /*6fa0*/  BSYNC.RECONVERGENT B0 ;  /* 0x0000000000007941 */ /* 0x000fea0003800200 */
.L_x_109:
[----:B------:R-:W-:Y:S01]  /*6fb0*/  BAR.SYNC.DEFER_BLOCKING 0x1, 0x80 ;  /* 0x0042000000007b1d */ /* 0x000fe20000010000 */
[----:B------:R-:W-:Y:S01]  /*6fc0*/  ISETP.NE.AND P1, PT, R68, RZ, PT ;  /* 0x000000ff4400720c */ /* 0x000fe20003f25270 */
[----:B------:R-:W-:Y:S01]  /*6fd0*/  UISETP.NE.AND UP0, UPT, UR47, URZ, UPT ;  /* 0x000000ff2f00728c */ /* 0x000fe2000bf05270 */
[----:B------:R-:W-:Y:S11]  /*6fe0*/  LEA R2, R73, UR44, 0x3 ;  /* 0x0000002c49027c11 */ /* 0x000ff6000f8e18ff */
[----:B------:R-:W-:Y:S01]  /*6ff0*/  @P1 SHF.L.U32 R3, R62, 0x1f, RZ ;  /* 0x0000001f3e031819 */ /* 0x000fe200000006ff */
[----:B------:R-:W-:Y:S06]  /*7000*/  BRA.U !UP0, `(.L_x_111) ;  /* 0x0000000108247547 */ /* 0x000fec000b800000 */
[----:B-1----:R-:W-:Y:S01]  /*7010*/  IMAD.U32 R4, RZ, RZ, UR46 ;  /* 0x0000002eff047e24 */ /* 0x002fe2000f8e00ff */
[----:B------:R-:W-:Y:S01]  /*7020*/  MOV R0, UR52 ;  /* 0x0000003400007c02 */ /* 0x000fe20008000f00 */
[----:B------:R-:W-:Y:S03]  /*7030*/  UIADD3 UR4, UPT, UPT, UR46, 0x1, URZ ;  /* 0x000000012e047890 */ /* 0x000fe6000fffe0ff */
[----:B------:R-:W-:Y:S01]  /*7040*/  @P1 LEA R4, R4, UR44, 0x3 ;  /* 0x0000002c04041c11 */ /* 0x000fe2000f8e18ff */
[----:B------:R-:W-:Y:S04]  /*7050*/  UISETP.NE.AND UP0, UPT, UR4, 0x4, UPT ;  /* 0x000000040400788c */ /* 0x000fe8000bf05270 */
[----:B------:R-:W-:Y:S01]  /*7060*/  @P1 VIADD R4, R4, 0x60 ;  /* 0x0000006004041836 */ /* 0x000fe20000000000 */
[----:B------:R-:W-:Y:S04]  /*7070*/  USEL UR46, UR4, URZ, UP0 ;  /* 0x000000ff042e7287 */ /* 0x000fe80008000000 */
[----:B------:R-:W-:Y:S04]  /*7080*/  @P1 PRMT R0, R0, 0x654, R4 ;  /* 0x0000065400001816 */ /* 0x000fe80000000004 */
[----:B------:R2:W-:Y:S04]  /*7090*/  @P1 SYNCS.ARRIVE.TRANS64.RED.A1T0 RZ, [R0+URZ], RZ ;  /* 0x000000ff00ff19a7 */ /* 0x0005e800081004ff */
.L_x_111:
[----:B------:R-:W3:Y:S01]  /*70a0*/  @P1 SYNCS.PHASECHK.TRANS64.TRYWAIT P0, [R2+URZ+0x40], R3 ;  /* 0x00004003020015a7 */ /* 0x000ee200080011ff */
[----:B------:R-:W-:Y:S01]  /*70b0*/  BSSY B1, `(.L_x_112) ;  /* 0x0000017000017945 */ /* 0x000fe20003800000 */
[----:B---3--:R-:W-:Y:S03]  /*70c0*/  @P1 SEL R75, RZ, 0x1, !P0 ;  /* 0x00000001ff4b1807 */ /* 0x008fe60004000000 */
[----:B------:R-:W-:Y:S05]  /*70d0*/  @!P1 BRA `(.L_x_113) ;  /* 0x0000000000509947 */ /* 0x000fea0003800000 */
[----:B------:R-:W-:Y:S01]  /*70e0*/  ISETP.NE.AND P1, PT, R76, RZ, PT ;  /* 0x000000ff4c00720c */ /* 0x000fe20003f25270 */
[----:B------:R-:W-:Y:S01]  /*70f0*/  BSSY B0, `(.L_x_114) ;  /* 0x000000a000007945 */ /* 0x000fe20003800000 */
[----:B------:R-:W-:Y:S11]  /*7100*/  ISETP.NE.AND P0, PT, R75, RZ, PT ;  /* 0x000000ff4b00720c */ /* 0x000ff60003f05270 */
[----:B-1----:R-:W-:Y:S04]  /*7110*/  @P1 IMAD R5, R73, 0x2000, R74 ;  /* 0x0000200049051824 */ /* 0x002fe800078e024a */
[----:B------:R-:W-:Y:S05]  /*7120*/  @P1 VIADD R4, R5, UR44 ;  /* 0x0000002c05041c36 */ /* 0x000fea0008000000 */
[----:B------:R-:W-:Y:S01]  /*7130*/  @P1 IADD3 R3, PT, PT, R77, R4, RZ ;  /* 0x000000044d031210 */ /* 0x000fe20007ffe0ff */
[----:B------:R-:W-:Y:S01]  /*7140*/  @P1 IMAD.IADD R4, R63, 0x1, R4 ;  /* 0x000000013f041824 */ /* 0x000fe200078e0204 */
[----:B------:R-:W-:Y:S06]  /*7150*/  @P0 BRA `(.L_x_115) ;  /* 0x00000000000c0947 */ /* 0x000fec0003800000 */
[----:B--2---:R-:W-:Y:S04]  /*7160*/  SHF.L.U32 R0, R62, 0x1f, RZ ;  /* 0x0000001f3e007819 */ /* 0x004fe800000006ff */
[----:B------:R-:W1:Y:S02]  /*7170*/  SYNCS.PHASECHK.TRANS64.TRYWAIT P0, [R2+URZ+0x40], R0 ;  /* 0x00004000020075a7 */ /* 0x000e6400080011ff */
[----:B-1----:R-:W-:Y:S05]  /*7180*/  @!P0 BRA `(.L_x_116) ;  /* 0x0000002800488947 */ /* 0x002fea0003800000 */
.L_x_115:
[----:B------:R-:W-:Y:S05]  /*7190*/  BSYNC B0 ;  /* 0x0000000000007941 */ /* 0x000fea0003800000 */
.L_x_114:
[----:B------:R-:W-:Y:S02]  /*71a0*/  ISETP.NE.AND P0, PT, R76, RZ, PT ;  /* 0x000000ff4c00720c */ /* 0x000fe40003f05270 */
[----:B------:R-:W-:Y:S11]  /*71b0*/  IADD3 R73, PT, PT, R73, 0x1, RZ ;  /* 0x0000000149497810 */ /* 0x000ff60007ffe0ff */
[----:B-12---:R-:W-:Y:S01]  /*71c0*/  @P0 IMAD.IADD R0, R63, 0x1, R3 ;  /* 0x000000013f000824 */ /* 0x006fe200078e0203 */
[----:B------:R-:W-:Y:S05]  /*71d0*/  @P0 WARPSYNC.ALL ;  /* 0x0000000000000948 */ /* 0x000fea0003800000 */
[----:B------:R3:W4:Y:S04]  /*71e0*/  @P0 LDSM.16.M88.4 R44, [R5+UR44+0x400] ;  /* 0x0004002c052c083b */ /* 0x0007280008000200 */
[----:B------:R3:W1:Y:S04]  /*71f0*/  @P0 LDSM.16.M88.4 R40, [R4+0x400] ;  /* 0x000400000428083b */ /* 0x0006680000000200 */
[----:B------:R3:W2:Y:S04]  /*7200*/  @P0 LDSM.16.M88.4 R32, [R3+0x400] ;  /* 0x000400000320083b */ /* 0x0006a80000000200 */
[----:B------:R3:W1:Y:S02]  /*7210*/  @P0 LDSM.16.M88.4 R36, [R0+0x400] ;  /* 0x000400000024083b */ /* 0x0006640000000200 */
.L_x_113:
[----:B------:R-:W-:Y:S05]  /*7220*/  BSYNC B1 ;  /* 0x0000000000017941 */ /* 0x000fea0003800000 */
.L_x_112:
[----:B--23--:R-:W-:Y:S05]  /*7230*/  VIADD R0, R25, 0x20 ;  /* 0x0000002019007836 */ /* 0x00cfea0000000000 */
[----:B------:R-:W-:Y:S04]  /*7240*/  SHF.R.U32.HI R0, RZ, 0x15, R0 ;  /* 0x00000015ff007819 */ /* 0x000fe80000011600 */
[----:B------:R-:W-:Y:S11]  /*7250*/  LOP3.LUT P0, RZ, R0, 0x3, R54, 0x48, !PT ;  /* 0x0000000300ff7812 */ /* 0x000ff60007804836 */
[----:B------:R-:W-:Y:S02]  /*7260*/  @!UPT UIADD3 URZ, UPT, UPT, URZ, URZ, URZ ;  /* 0x000000fffffff290 */ /* 0x000fe4000fffe0ff */
[----:B------:R-:W-:Y:S05]  /*7270*/  @!P0 BRA `(.L_x_117) ;  /* 0x0000000000408947 */ /* 0x000fea0003800000 */
[----:B------:R-:W2:Y:S01]  /*7280*/  LDCU.64 UR8, c[0x4][0x70] ;  /* 0x01000e00ff0877ac */ /* 0x000ea20008000a00 */
[----:B------:R-:W-:Y:S01]  /*7290*/  MOV R3, 0x0 ;  /* 0x0000000000037802 */ /* 0x000fe20000000f00 */
[----:B-1----:R-:W-:Y:S02]  /*72a0*/  HFMA2 R12, -RZ, RZ, 0, 5.9604644775390625e-08 ;  /* 0x00000001ff0c7431 */ /* 0x002fe400000001ff */
[----:B------:R-:W-:Y:S02]  /*72b0*/  IMAD.MOV.U32 R8, RZ, RZ, 0x192 ;  /* 0x00000192ff087424 */ /* 0x000fe400078e00ff */
[----:B------:R-:W-:Y:S01]  /*72c0*/  IMAD.MOV.U32 R13, RZ, RZ, RZ ;  /* 0x000000ffff0d7224 */ /* 0x000fe200078e00ff */
[----:B------:R-:W1:Y:S01]  /*72d0*/  LDCU.64 UR6, c[0x4][0x78] ;  /* 0x01000f00ff0677ac */ /* 0x000e620008000a00 */
[----:B------:R-:W3:Y:S01]  /*72e0*/  LDC.64 R2, c[0x4][R3] ;  /* 0x0100000003027b82 */ /* 0x000ee20000000a00 */
[----:B------:R-:W5:Y:S01]  /*72f0*/  LDCU.64 UR4, c[0x4][0x10] ;  /* 0x01000200ff0477ac */ /* 0x000f620008000a00 */
[----:B--2---:R-:W-:Y:S01]  /*7300*/  MOV R5, UR9 ;  /* 0x0000000900057c02 */ /* 0x004fe20008000f00 */
[----:B------:R-:W-:Y:S01]  /*7310*/  IMAD.U32 R4, RZ, RZ, UR8 ;  /* 0x00000008ff047e24 */ /* 0x000fe2000f8e00ff */
[----:B-1----:R-:W-:Y:S01]  /*7320*/  MOV R7, UR7 ;  /* 0x0000000700077c02 */ /* 0x002fe20008000f00 */
[----:B------:R-:W-:Y:S01]  /*7330*/  IMAD.U32 R6, RZ, RZ, UR6 ;  /* 0x00000006ff067e24 */ /* 0x000fe2000f8e00ff */
[----:B-----5:R-:W-:Y:S01]  /*7340*/  MOV R11, UR5 ;  /* 0x00000005000b7c02 */ /* 0x020fe20008000f00 */
[----:B------:R-:W-:Y:S02]  /*7350*/  IMAD.U32 R10, RZ, RZ, UR4 ;  /* 0x00000004ff0a7e24 */ /* 0x000fe4000f8e00ff */
[----:B------:R-:W-:Y:S07]  /*7360*/  LEPC R20, `(.L_x_117) ;  /* 0x000000001014794e */ /* 0x000fee0000000000 */
[----:B---34-:R-:W-:Y:S05]  /*7370*/  CALL.ABS.NOINC R2 ;  /* 0x0000000002007343 */ /* 0x018fea0003c00000 */
.L_x_117:
[----:B------:R-:W-:Y:S01]  /*7380*/  ISETP.NE.AND P6, PT, R68, RZ, PT ;  /* 0x000000ff4400720c */ /* 0x000fe20003fc5270 */
[----:B------:R-:W-:Y:S05]  /*7390*/  WARPSYNC.ALL ;  /* 0x0000000000007948 */ /* 0x000fea0003800000 */
[----:B------:R-:W-:Y:S01]  /*73a0*/  R2UR UR4, R25 ;  /* 0x00000000190472ca */ /* 0x000fe200000e0000 */
[----:B------:R-:W-:Y:S01]  /*73b0*/  IMAD.U32 R0, RZ, RZ, UR46 ;  /* 0x0000002eff007e24 */ /* 0x000fe2000f8e00ff */
[----:B----4-:R-:W-:Y:S01]  /*73c0*/  LOP3.LUT R20, R44, 0xffffe000, RZ, 0xc0, !PT ;  /* 0xffffe0002c147812 */ /* 0x010fe200078ec0ff */
[----:B------:R-:W-:Y:S01]  /*73d0*/  IMAD.U32 R21, RZ, RZ, UR52 ;  /* 0x00000034ff157e24 */ /* 0x000fe2000f8e00ff */
[----:B------:R-:W-:Y:S01]  /*73e0*/  ISETP.NE.AND P0, PT, R65, RZ, PT ;  /* 0x000000ff4100720c */ /* 0x000fe20003f05270 */
[----:B------:R-:W-:Y:S02]  /*73f0*/  BSSY.RECONVERGENT B0, `(.L_x_118) ;  /* 0x000005c000007945 */ /* 0x000fe40003800200 */
[----:B------:R-:W-:Y:S05]  /*7400*/  @P6 LEA R0, R0, UR44, 0x3 ;  /* 0x0000002c00006c11 */ /* 0x000fea000f8e18ff */
[----:B------:R-:W-:Y:S01]  /*7410*/  @P6 VIADD R0, R0, 0x60 ;  /* 0x0000006000006836 */ /* 0x000fe20000000000 */
[----:B-1----:R-:W1:Y:S04]  /*7420*/  LDTM.16dp128bit.x8 R4, tmem[UR4+0x20] ;  /* 0x00002004000479ee */ /* 0x002e680008180000 */
[----:B------:R-:W-:Y:S01]  /*7430*/  @P6 PRMT R21, R21, 0x654, R0 ;  /* 0x0000065415156816 */ /* 0x000fe20000000000 */
[C---:B-1----:R-:W-:Y:S01]  /*7440*/  FMUL R0, R24.reuse, R4 ;  /* 0x0000000418007220 */ /* 0x042fe20000400000 */
[C---:B------:R-:W-:Y:S01]  /*7450*/  FMUL R4, R24.reuse, R8 ;  /* 0x0000000818047220 */ /* 0x040fe20000400000 */
[C---:B------:R-:W-:Y:S01]  /*7460*/  FMUL R8, R24.reuse, R12 ;  /* 0x0000000c18087220 */ /* 0x040fe20000400000 */
[C---:B------:R-:W-:Y:S01]  /*7470*/  FMUL R12, R24.reuse, R16 ;  /* 0x00000010180c7220 */ /* 0x040fe20000400000 */
[----:B------:R-:W-:Y:S01]  /*7480*/  LOP3.LUT R16, R45, 0xffffe000, RZ, 0xc0, !PT ;  /* 0xffffe0002d107812 */ /* 0x000fe200078ec0ff */
[C---:B------:R-:W-:Y:S01]  /*7490*/  FMUL R2, R24.reuse, R5 ;  /* 0x0000000518027220 */ /* 0x040fe20000400000 */
[C---:B------:R-:W-:Y:S01]  /*74a0*/  FMUL R3, R24.reuse, R6 ;  /* 0x0000000618037220 */ /* 0x040fe20000400000 */
[----:B------:R-:W-:Y:S01]  /*74b0*/  FMUL R5, R24, R9 ;  /* 0x0000000918057220 */ /* 0x000fe20000400000 */
[----:B------:R-:W-:Y:S01]  /*74c0*/  FFMA R28, R27, R20, R0 ;  /* 0x000000141b1c7223 */ /* 0x000fe20000000000 */
[----:B------:R-:W-:Y:S01]  /*74d0*/  LOP3.LUT R0, R46, 0xffffe000, RZ, 0xc0, !PT ;  /* 0xffffe0002e007812 */ /* 0x000fe200078ec0ff */
[C---:B------:R-:W-:Y:S01]  /*74e0*/  FMUL R6, R24.reuse, R10 ;  /* 0x0000000a18067220 */ /* 0x040fe20000400000 */
[C---:B------:R-:W-:Y:S01]  /*74f0*/  FMUL R9, R24.reuse, R13 ;  /* 0x0000000d18097220 */ /* 0x040fe20000400000 */
[C---:B------:R-:W-:Y:S01]  /*7500*/  FMUL R10, R24.reuse, R14 ;  /* 0x0000000e180a7220 */ /* 0x040fe20000400000 */
[----:B------:R-:W-:Y:S01]  /*7510*/  F2FP.TF32.F32.PACK_B R28, R28 ;  /* 0x0000001cff1c723e */ /* 0x000fe200024050ff */
[C---:B------:R-:W-:Y:S01]  /*7520*/  FMUL R13, R24.reuse, R17 ;  /* 0x00000011180d7220 */ /* 0x040fe20000400000 */
[----:B------:R-:W-:Y:S01]  /*7530*/  LOP3.LUT R17, R47, 0xffffe000, RZ, 0xc0, !PT ;  /* 0xffffe0002f117812 */ /* 0x000fe200078ec0ff */
[----:B------:R-:W-:Y:S01]  /*7540*/  FMUL R14, R24, R18 ;  /* 0x00000012180e7220 */ /* 0x000fe20000400000 */
[----:B------:R-:W-:Y:S01]  /*7550*/  LOP3.LUT R18, R40, 0xffffe000, RZ, 0xc0, !PT ;  /* 0xffffe00028127812 */ /* 0x000fe200078ec0ff */
[----:B------:R-:W-:Y:S01]  /*7560*/  FFMA R29, R27, R16, R2 ;  /* 0x000000101b1d7223 */ /* 0x000fe20000000002 */
[----:B------:R-:W-:Y:S01]  /*7570*/  LOP3.LUT R2, R41, 0xffffe000, RZ, 0xc0, !PT ;  /* 0xffffe00029027812 */ /* 0x000fe200078ec0ff */
[----:B------:R-:W-:Y:S01]  /*7580*/  FMUL R7, R24, R7 ;  /* 0x0000000718077220 */ /* 0x000fe20000400000 */
[----:B------:R-:W-:Y:S01]  /*7590*/  LOP3.LUT R16, R33, 0xffffe000, RZ, 0xc0, !PT ;  /* 0xffffe00021107812 */ /* 0x000fe200078ec0ff */
[C---:B------:R-:W-:Y:S01]  /*75a0*/  FFMA R30, R27.reuse, R0, R3 ;  /* 0x000000001b1e7223 */ /* 0x040fe20000000003 */
[----:B------:R-:W-:Y:S01]  /*75b0*/  LOP3.LUT R0, R42, 0xffffe000, RZ, 0xc0, !PT ;  /* 0xffffe0002a007812 */ /* 0x000fe200078ec0ff */
[C---:B------:R-:W-:Y:S01]  /*75c0*/  FFMA R31, R27.reuse, R17, R7 ;  /* 0x000000111b1f7223 */ /* 0x040fe20000000007 */
[----:B------:R-:W-:Y:S01]  /*75d0*/  LOP3.LUT R3, R32, 0xffffe000, RZ, 0xc0, !PT ;  /* 0xffffe00020037812 */ /* 0x000fe200078ec0ff */
[C---:B------:R-:W-:Y:S01]  /*75e0*/  FFMA R4, R27.reuse, R18, R4 ;  /* 0x000000121b047223 */ /* 0x040fe20000000004 */
[----:B------:R-:W-:Y:S01]  /*75f0*/  F2FP.TF32.F32.PACK_B R29, R29 ;  /* 0x0000001dff1d723e */ /* 0x000fe200024050ff */
[----:B------:R-:W-:Y:S01]  /*7600*/  FFMA R5, R27, R2, R5 ;  /* 0x000000021b057223 */ /* 0x000fe20000000005 */
[----:B------:R-:W-:Y:S01]  /*7610*/  LOP3.LUT R2, R43, 0xffffe000, RZ, 0xc0, !PT ;  /* 0xffffe0002b027812 */ /* 0x000fe200078ec0ff */
[----:B------:R-:W-:Y:S01]  /*7620*/  FMUL R11, R24, R11 ;  /* 0x0000000b180b7220 */ /* 0x000fe20000400000 */
[----:B------:R-:W-:Y:S01]  /*7630*/  F2FP.TF32.F32.PACK_B R30, R30 ;  /* 0x0000001eff1e723e */ /* 0x000fe200024050ff */
[C---:B------:R-:W-:Y:S01]  /*7640*/  FFMA R6, R27.reuse, R0, R6 ;  /* 0x000000001b067223 */ /* 0x040fe20000000006 */
[----:B------:R-:W-:Y:S01]  /*7650*/  LOP3.LUT R0, R34, 0xffffe000, RZ, 0xc0, !PT ;  /* 0xffffe00022007812 */ /* 0x000fe200078ec0ff */
[----:B------:R-:W-:Y:S01]  /*7660*/  FFMA R7, R27, R2, R11 ;  /* 0x000000021b077223 */ /* 0x000fe2000000000b */
[----:B------:R-:W-:Y:S01]  /*7670*/  LOP3.LUT R2, R35, 0xffffe000, RZ, 0xc0, !PT ;  /* 0xffffe00023027812 */ /* 0x000fe200078ec0ff */
[----:B------:R-:W-:Y:S01]  /*7680*/  FFMA R8, R27, R3, R8 ;  /* 0x000000031b087223 */ /* 0x000fe20000000008 */
[----:B------:R-:W-:Y:S01]  /*7690*/  LOP3.LUT R3, R37, 0xffffe000, RZ, 0xc0, !PT ;  /* 0xffffe00025037812 */ /* 0x000fe200078ec0ff */
[C---:B------:R-:W-:Y:S01]  /*76a0*/  FFMA R9, R27.reuse, R16, R9 ;  /* 0x000000101b097223 */ /* 0x040fe20000000009 */
[----:B------:R-:W-:Y:S01]  /*76b0*/  F2FP.TF32.F32.PACK_B R31, R31 ;  /* 0x0000001fff1f723e */ /* 0x000fe200024050ff */
[----:B------:R-:W-:Y:S01]  /*76c0*/  FMUL R15, R24, R15 ;  /* 0x0000000f180f7220 */ /* 0x000fe20000400000 */
[----:B------:R-:W-:Y:S01]  /*76d0*/  LOP3.LUT R16, R38, 0xffffe000, RZ, 0xc0, !PT ;  /* 0xffffe00026107812 */ /* 0x000fe200078ec0ff */
[C---:B------:R-:W-:Y:S01]  /*76e0*/  FFMA R10, R27.reuse, R0, R10 ;  /* 0x000000001b0a7223 */ /* 0x040fe2000000000a */
[----:B------:R-:W-:Y:S01]  /*76f0*/  LOP3.LUT R0, R36, 0xffffe000, RZ, 0xc0, !PT ;  /* 0xffffe00024007812 */ /* 0x000fe200078ec0ff */
[----:B------:R-:W-:Y:S01]  /*7700*/  FFMA R11, R27, R2, R15 ;  /* 0x000000021b0b7223 */ /* 0x000fe2000000000f */
[----:B------:R-:W-:Y:S01]  /*7710*/  LOP3.LUT R2, R39, 0xffffe000, RZ, 0xc0, !PT ;  /* 0xffffe00027027812 */ /* 0x000fe200078ec0ff */
[----:B------:R1:W-:Y:S01]  /*7720*/  STSM.16.M88.4 [R70+0x2400], R28 ;  /* 0x0024001c46007844 */ /* 0x0003e20000000200 */
[----:B------:R-:W-:Y:S01]  /*7730*/  F2FP.TF32.F32.PACK_B R4, R4 ;  /* 0x00000004ff04723e */ /* 0x000fe200024050ff */
[----:B------:R-:W-:Y:S01]  /*7740*/  FMUL R19, R24, R19 ;  /* 0x0000001318137220 */ /* 0x000fe20000400000 */
[----:B------:R-:W-:Y:S01]  /*7750*/  F2FP.TF32.F32.PACK_B R5, R5 ;  /* 0x00000005ff05723e */ /* 0x000fe200024050ff */
[C---:B------:R-:W-:Y:S01]  /*7760*/  FFMA R12, R27.reuse, R0, R12 ;  /* 0x000000001b0c7223 */ /* 0x040fe2000000000c */
[----:B------:R-:W-:Y:S01]  /*7770*/  F2FP.TF32.F32.PACK_B R6, R6 ;  /* 0x00000006ff06723e */ /* 0x000fe200024050ff */
[C---:B------:R-:W-:Y:S01]  /*7780*/  FFMA R13, R27.reuse, R3, R13 ;  /* 0x000000031b0d7223 */ /* 0x040fe2000000000d */
[----:B------:R-:W-:Y:S01]  /*7790*/  F2FP.TF32.F32.PACK_B R7, R7 ;  /* 0x00000007ff07723e */ /* 0x000fe200024050ff */
[C---:B------:R-:W-:Y:S01]  /*77a0*/  FFMA R14, R27.reuse, R16, R14 ;  /* 0x000000101b0e7223 */ /* 0x040fe2000000000e */
[----:B------:R-:W-:Y:S01]  /*77b0*/  FFMA R15, R27, R2, R19 ;  /* 0x000000021b0f7223 */ /* 0x000fe20000000013 */
[----:B------:R-:W-:Y:S02]  /*77c0*/  F2FP.TF32.F32.PACK_B R8, R8 ;  /* 0x00000008ff08723e */ /* 0x000fe400024050ff */
[----:B------:R1:W-:Y:S01]  /*77d0*/  STSM.16.M88.4 [R69+0x2400], R4 ;  /* 0x0024000445007844 */ /* 0x0003e20000000200 */
[----:B------:R-:W-:Y:S02]  /*77e0*/  F2FP.TF32.F32.PACK_B R9, R9 ;  /* 0x00000009ff09723e */ /* 0x000fe400024050ff */
[----:B------:R-:W-:Y:S02]  /*77f0*/  F2FP.TF32.F32.PACK_B R10, R10 ;  /* 0x0000000aff0a723e */ /* 0x000fe400024050ff */
[----:B------:R-:W-:Y:S02]  /*7800*/  F2FP.TF32.F32.PACK_B R11, R11 ;  /* 0x0000000bff0b723e */ /* 0x000fe400024050ff */
[----:B------:R-:W-:Y:S02]  /*7810*/  F2FP.TF32.F32.PACK_B R12, R12 ;  /* 0x0000000cff0c723e */ /* 0x000fe400024050ff */
[----:B------:R-:W-:Y:S01]  /*7820*/  F2FP.TF32.F32.PACK_B R13, R13 ;  /* 0x0000000dff0d723e */ /* 0x000fe200024050ff */
[----:B------:R1:W-:Y:S01]  /*7830*/  STSM.16.M88.4 [R71+0x2000], R8 ;  /* 0x0020000847007844 */ /* 0x0003e20000000200 */
[----:B------:R-:W-:Y:S02]  /*7840*/  F2FP.TF32.F32.PACK_B R14, R14 ;  /* 0x0000000eff0e723e */ /* 0x000fe400024050ff */
[----:B------:R-:W-:Y:S02]  /*7850*/  F2FP.TF32.F32.PACK_B R15, R15 ;  /* 0x0000000fff0f723e */ /* 0x000fe400024050ff */
[----:B------:R-:W-:Y:S02]  /*7860*/  LEA R0, R73, UR44, 0x3 ;  /* 0x0000002c49007c11 */ /* 0x000fe4000f8e18ff */
[----:B------:R-:W-:Y:S01]  /*7870*/  @P6 SHF.L.U32 R2, R62, 0x1f, RZ ;  /* 0x0000001f3e026819 */ /* 0x000fe200000006ff */
[----:B------:R1:W-:Y:S01]  /*7880*/  STSM.16.M88.4 [R72+0x2000], R12 ;  /* 0x0020000c48007844 */ /* 0x0003e20000000200 */
        /* <DEDUP_REMOVED lines=9> */
[----:B------:R-:W-:Y:S02]  /*7920*/  UIADD3 UR9, UPT, UPT, UR49, 0x20, URZ ;  /* 0x0000002031097890 */ /* 0x000fe4000fffe0ff */
[----:B------:R-:W-:Y:S01]  /*7930*/  UIADD3 UR8, UPT, UPT, UR44, 0x2400, URZ ;  /* 0x000024002c087890 */ /* 0x000fe2000fffe0ff */
[----:B------:R-:W-:Y:S01]  /*7940*/  UMOV UR10, UR50 ;  /* 0x00000032000a7c82 */ /* 0x000fe20008000000 */
[----:B------:R-:W-:Y:S01]  /*7950*/  UMOV UR11, UR36 ;  /* 0x00000024000b7c82 */ /* 0x000fe20008000000 */
[----:B--2---:R-:W-:Y:S04]  /*7960*/  UIADD3 UR4, UP0, UPT, UR6, 0x680, URZ ;  /* 0x0000068006047890 */ /* 0x004fe8000ff1e0ff */
[----:B------:R-:W-:Y:S09]  /*7970*/  UIADD3.X UR5, UPT, UPT, URZ, UR7, URZ, UP0, !UPT ;  /* 0x00000007ff057290 */ /* 0x000ff200087fe4ff */
[----:B------:R2:W-:Y:S01]  /*7980*/  UTMASTG.3D [UR8], [UR4] ;  /* 0x00000008040073b5 */ /* 0x0005e20008010000 */
[----:B------:R0:W-:Y:S01]  /*7990*/  UTMACMDFLUSH ;  /* 0x00000000000079b7 */ /* 0x0001e20000000000 */
[----:B--2---:R-:W-:Y:S04]  /*79a0*/  DEPBAR.LE SB0, 0x1 ;  /* 0x000080400000791a */ /* 0x004fe80000000000 */
.L_x_119:
[----:B------:R-:W-:Y:S05]  /*79b0*/  BSYNC.RECONVERGENT B0 ;  /* 0x0000000000007941 */ /* 0x000fea0003800200 */
.L_x_118:
[----:B------:R-:W-:Y:S01]  /*79c0*/  BAR.SYNC.DEFER_BLOCKING 0x1, 0x80 ;  /* 0x0042000000007b1d */ /* 0x000fe20000010000 */
[----:B------:R-:W-:Y:S04]  /*79d0*/  UIADD3 UR4, UPT, UPT, UR46, 0x1, URZ ;  /* 0x000000012e047890 */ /* 0x000fe8000fffe0ff */
[----:B------:R-:W-:Y:S04]  /*79e0*/  UISETP.NE.AND UP0, UPT, UR4, 0x4, UPT ;  /* 0x000000040400788c */ /* 0x000fe8000bf05270 */
[----:B------:R-:W-:Y:S01]  /*79f0*/  USEL UR45, UR4, URZ, UP0 ;  /* 0x000000ff042d7287 */ /* 0x000fe20008000000 */
[----:B------:R2:W-:Y:S01]  /*7a00*/  @P6 SYNCS.ARRIVE.TRANS64.RED.A1T0 RZ, [R21+URZ], RZ ;  /* 0x000000ff15ff69a7 */ /* 0x0005e200081004ff */
[----:B------:R-:W-:Y:S01]  /*7a10*/  BSSY B1, `(.L_x_120) ;  /* 0x0000018000017945 */ /* 0x000fe20003800000 */
[----:B------:R-:W3:Y:S02]  /*7a20*/  @P6 SYNCS.PHASECHK.TRANS64.TRYWAIT P0, [R0+URZ+0x40], R2 ;  /* 0x00004002000065a7 */ /* 0x000ee400080011ff */
[----:B---3--:R-:W-:Y:S01]  /*7a30*/  @P6 SEL R75, RZ, 0x1, !P0 ;  /* 0x00000001ff4b6807 */ /* 0x008fe20004000000 */
[----:B--2---:R-:W-:Y:S06]  /*7a40*/  @!P6 BRA `(.L_x_121) ;  /* 0x000000000050e947 */ /* 0x004fec0003800000 */
        /* <DEDUP_REMOVED lines=8> */
[----:B------:R-:W-:Y:S04]  /*7ad0*/  SHF.L.U32 R5, R62, 0x1f, RZ ;  /* 0x0000001f3e057819 */ /* 0x000fe800000006ff */
[----:B------:R-:W1:Y:S02]  /*7ae0*/  SYNCS.PHASECHK.TRANS64.TRYWAIT P0, [R0+URZ+0x40], R5 ;  /* 0x00004005000075a7 */ /* 0x000e6400080011ff */
[----:B-1----:R-:W-:Y:S05]  /*7af0*/  @!P0 BRA `(.L_x_124) ;  /* 0x0000002000008947 */ /* 0x002fea0003800000 */
.L_x_123:
[----:B------:R-:W-:Y:S05]  /*7b00*/  BSYNC B0 ;  /* 0x0000000000007941 */ /* 0x000fea0003800000 */
.L_x_122:
[----:B------:R-:W-:Y:S02]  /*7b10*/  ISETP.NE.AND P0, PT, R76, RZ, PT ;  /* 0x000000ff4c00720c */ /* 0x000fe40003f05270 */
[----:B------:R-:W-:Y:S11]  /*7b20*/  IADD3 R73, PT, PT, R73, 0x1, RZ ;  /* 0x0000000149497810 */ /* 0x000ff60007ffe0ff */
[----:B-1----:R-:W-:Y:S01]  /*7b30*/  @P0 IMAD.IADD R0, R63, 0x1, R2 ;  /* 0x000000013f000824 */ /* 0x002fe200078e0202 */
[----:B------:R-:W-:Y:S05]  /*7b40*/  @P0 WARPSYNC.ALL ;  /* 0x0000000000000948 */ /* 0x000fea0003800000 */
[----:B------:R2:W3:Y:S04]  /*7b50*/  @P0 LDSM.16.M88.4 R44, [R4+UR44+0x400] ;  /* 0x0004002c042c083b */ /* 0x0004e80008000200 */
[----:B------:R2:W4:Y:S04]  /*7b60*/  @P0 LDSM.16.M88.4 R40, [R3+0x400] ;  /* 0x000400000328083b */ /* 0x0005280000000200 */
[----:B------:R2:W1:Y:S04]  /*7b70*/  @P0 LDSM.16.M88.4 R32, [R2+0x400] ;  /* 0x000400000220083b */ /* 0x0004680000000200 */
[----:B------:R2:W1:Y:S02]  /*7b80*/  @P0 LDSM.16.M88.4 R36, [R0+0x400] ;  /* 0x000400000024083b */ /* 0x0004640000000200 */
.L_x_121:
[----:B------:R-:W-:Y:S05]  /*7b90*/  BSYNC B1 ;  /* 0x0000000000017941 */ /* 0x000fea0003800000 */
.L_x_120:
[----:B--2---:R-:W-:Y:S05]  /*7ba0*/  VIADD R0, R25, 0x40 ;  /* 0x0000004019007836 */ /* 0x004fea0000000000 */
        /* <DEDUP_REMOVED lines=20> */
.L_x_125:
[----:B------:R-:W-:Y:S01]  /*7cf0*/  ISETP.NE.AND P6, PT, R68, RZ, PT ;  /* 0x000000ff4400720c */ /* 0x000fe20003fc5270 */
[----:B------:R-:W-:Y:S05]  /*7d00*/  WARPSYNC.ALL ;  /* 0x0000000000007948 */ /* 0x000fea0003800000 */
[----:B------:R-:W-:Y:S01]  /*7d10*/  R2UR UR4, R25 ;  /* 0x00000000190472ca */ /* 0x000fe200000e0000 */
[----:B------:R-:W-:Y:S01]  /*7d20*/  IMAD.U32 R0, RZ, RZ, UR45 ;  /* 0x0000002dff007e24 */ /* 0x000fe2000f8e00ff */
[----:B---3--:R-:W-:Y:S01]  /*7d30*/  LOP3.LUT R20, R44, 0xffffe000, RZ, 0xc0, !PT ;  /* 0xffffe0002c147812 */ /* 0x008fe200078ec0ff */
        /* <DEDUP_REMOVED lines=24> */
[----:B----4-:R-:W-:Y:S01]  /*7ec0*/  LOP3.LUT R18, R40, 0xffffe000, RZ, 0xc0, !PT ;  /* 0xffffe00028127812 */ /* 0x010fe200078ec0ff */
        /* <DEDUP_REMOVED lines=69> */
.L_x_127:
[----:B------:R-:W-:Y:S05]  /*8320*/  BSYNC.RECONVERGENT B0 ;  /* 0x0000000000007941 */ /* 0x000fea0003800200 */
.L_x_126:
        /* <DEDUP_REMOVED lines=12> */
[----:B------:R-:W-:Y:S04]  /*83f0*/  @P1 IMAD R73, R73, 0x2000, R74 ;  /* 0x0000200049491824 */ /* 0x000fe800078e024a */
[----:B------:R-:W-:Y:S05]  /*8400*/  @P1 VIADD R3, R73, UR44 ;  /* 0x0000002c49031c36 */ /* 0x000fea0008000000 */
[----:B------:R-:W-:Y:S01]  /*8410*/  @P1 IADD3 R77, PT, PT, R77, R3, RZ ;  /* 0x000000034d4d1210 */ /* 0x000fe20007ffe0ff */
[----:B------:R-:W-:Y:S01]  /*8420*/  @P1 IMAD.IADD R3, R63, 0x1, R3 ;  /* 0x000000013f031824 */ /* 0x000fe200078e0203 */
[----:B------:R-:W-:Y:S06]  /*8430*/  @P0 BRA `(.L_x_131) ;  /* 0x00000000000c0947 */ /* 0x000fec0003800000 */
[----:B------:R-:W-:Y:S04]  /*8440*/  SHF.L.U32 R0, R62, 0x1f, RZ ;  /* 0x0000001f3e007819 */ /* 0x000fe800000006ff */
[----:B------:R-:W2:Y:S02]  /*8450*/  SYNCS.PHASECHK.TRANS64.TRYWAIT P0, [R2+URZ+0x40], R0 ;  /* 0x00004000020075a7 */ /* 0x000ea400080011ff */
[----:B--2---:R-:W-:Y:S05]  /*8460*/  @!P0 BRA `(.L_x_132) ;  /* 0x0000001400b88947 */ /* 0x004fea0003800000 */
.L_x_131:
[----:B------:R-:W-:Y:S05]  /*8470*/  BSYNC B0 ;  /* 0x0000000000007941 */ /* 0x000fea0003800000 */
.L_x_130:
[----:B------:R-:W-:Y:S11]  /*8480*/  ISETP.NE.AND P0, PT, R76, RZ, PT ;  /* 0x000000ff4c00720c */ /* 0x000ff60003f05270 */
[----:B------:R-:W-:Y:S02]  /*8490*/  @!UPT UIADD3 URZ, UPT, UPT, URZ, URZ, URZ ;  /* 0x000000fffffff290 */ /* 0x000fe4000fffe0ff */
[----:B--2---:R-:W-:Y:S01]  /*84a0*/  @P0 IADD3 R0, PT, PT, R63, R77, RZ ;  /* 0x0000004d3f000210 */ /* 0x004fe20007ffe0ff */
[----:B------:R-:W-:Y:S05]  /*84b0*/  @P0 WARPSYNC.ALL ;  /* 0x0000000000000948 */ /* 0x000fea0003800000 */
[----:B------:R2:W3:Y:S04]  /*84c0*/  @P0 LDSM.16.M88.4 R44, [R73+UR44+0x400] ;  /* 0x0004002c492c083b */ /* 0x0004e80008000200 */
[----:B------:R2:W4:Y:S04]  /*84d0*/  @P0 LDSM.16.M88.4 R40, [R3+0x400] ;  /* 0x000400000328083b */ /* 0x0005280000000200 */
[----:B------:R2:W1:Y:S04]  /*84e0*/  @P0 LDSM.16.M88.4 R32, [R77+0x400] ;  /* 0x000400004d20083b */ /* 0x0004680000000200 */
[----:B------:R2:W1:Y:S02]  /*84f0*/  @P0 LDSM.16.M88.4 R36, [R0+0x400] ;  /* 0x000400000024083b */ /* 0x0004640000000200 */
.L_x_129:
[----:B------:R-:W-:Y:S05]  /*8500*/  BSYNC B1 ;  /* 0x0000000000017941 */ /* 0x000fea0003800000 */
.L_x_128:
        /* <DEDUP_REMOVED lines=21> */
.L_x_133:
[----:B------:R-:W-:Y:S01]  /*8660*/  ISETP.NE.AND P0, PT, R65, RZ, PT ;  /* 0x000000ff4100720c */ /* 0x000fe20003f05270 */
[----:B------:R-:W-:Y:S05]  /*8670*/  WARPSYNC.ALL ;  /* 0x0000000000007948 */ /* 0x000fea0003800000 */
[----:B------:R-:W-:Y:S01]  /*8680*/  R2UR UR4, R25 ;  /* 0x00000000190472ca */ /* 0x000fe200000e0000 */
[----:B------:R-:W-:Y:S01]  /*8690*/  BSSY.RECONVERGENT B0, `(.L_x_134) ;  /* 0x000005d000007945 */ /* 0x000fe20003800200 */
[----:B---3--:R-:W-:Y:S02]  /*86a0*/  LOP3.LUT R0, R44, 0xffffe000, RZ, 0xc0, !PT ;  /* 0xffffe0002c007812 */ /* 0x008fe400078ec0ff */
[----:B------:R-:W-:Y:S02]  /*86b0*/  LOP3.LUT R2, R45, 0xffffe000, RZ, 0xc0, !PT ;  /* 0xffffe0002d027812 */ /* 0x000fe400078ec0ff */
[----:B------:R-:W-:Y:S02]  /*86c0*/  LOP3.LUT R3, R46, 0xffffe000, RZ, 0xc0, !PT ;  /* 0xffffe0002e037812 */ /* 0x000fe400078ec0ff */
[----:B------:R-:W-:Y:S02]  /*86d0*/  LOP3.LUT R20, R47, 0xffffe000, RZ, 0xc0, !PT ;  /* 0xffffe0002f147812 */ /* 0x000fe400078ec0ff */
[----:B----4-:R-:W-:Y:S02]  /*86e0*/  LOP3.LUT R21, R40, 0xffffe000, RZ, 0xc0, !PT ;  /* 0xffffe00028157812 */ /* 0x010fe400078ec0ff */
[----:B------:R-:W-:Y:S01]  /*86f0*/  LOP3.LUT R25, R41, 0xffffe000, RZ, 0xc0, !PT ;  /* 0xffffe00029197812 */ /* 0x000fe200078ec0ff */
[----:B-1----:R-:W1:Y:S01]  /*8700*/  LDTM.16dp128bit.x8 R4, tmem[UR4+0x60] ;  /* 0x00006004000479ee */ /* 0x002e620008180000 */
[----:B------:R-:W-:Y:S01]  /*8710*/  R2UR UR4, R26 ;  /* 0x000000001a0472ca */ /* 0x000fe200000e0000 */
[----:B------:R-:W-:Y:S01]  /*8720*/  NOP ;  /* 0x0000000000007918 */ /* 0x000fe20000000000 */
[----:B------:R-:W-:Y:S02]  /*8730*/  LOP3.LUT R26, R42, 0xffffe000, RZ, 0xc0, !PT ;  /* 0xffffe0002a1a7812 */ /* 0x000fe400078ec0ff */
[----:B------:R-:W-:Y:S02]  /*8740*/  LOP3.LUT R28, R43, 0xffffe000, RZ, 0xc0, !PT ;  /* 0xffffe0002b1c7812 */ /* 0x000fe400078ec0ff */
[----:B------:R-:W-:Y:S02]  /*8750*/  LOP3.LUT R29, R32, 0xffffe000, RZ, 0xc0, !PT ;  /* 0xffffe000201d7812 */ /* 0x000fe400078ec0ff */
[----:B------:R-:W-:Y:S02]  /*8760*/  LOP3.LUT R30, R33, 0xffffe000, RZ, 0xc0, !PT ;  /* 0xffffe000211e7812 */ /* 0x000fe400078ec0ff */
[----:B------:R-:W-:Y:S02]  /*8770*/  LOP3.LUT R31, R34, 0xffffe000, RZ, 0xc0, !PT ;  /* 0xffffe000221f7812 */ /* 0x000fe400078ec0ff */
[----:B------:R-:W-:Y:S01]  /*8780*/  LOP3.LUT R32, R35, 0xffffe000, RZ, 0xc0, !PT ;  /* 0xffffe00023207812 */ /* 0x000fe200078ec0ff */
[----:B------:R-:W-:Y:S01]  /*8790*/  UIADD3 UR4, UPT, UPT, UR4, 0xd0, URZ ;  /* 0x000000d004047890 */ /* 0x000fe2000fffe0ff */
[----:B------:R-:W-:Y:S02]  /*87a0*/  LOP3.LUT R33, R36, 0xffffe000, RZ, 0xc0, !PT ;  /* 0xffffe00024217812 */ /* 0x000fe400078ec0ff */
[----:B------:R-:W-:Y:S01]  /*87b0*/  LOP3.LUT R34, R37, 0xffffe000, RZ, 0xc0, !PT ;  /* 0xffffe00025227812 */ /* 0x000fe200078ec0ff */
[----:B------:R-:W-:Y:S01]  /*87c0*/  UPRMT UR4, UR52, 0x654, UR4 ;  /* 0x0000065434047896 */ /* 0x000fe20008000004 */
[----:B------:R-:W-:Y:S02]  /*87d0*/  LOP3.LUT R35, R38, 0xffffe000, RZ, 0xc0, !PT ;  /* 0xffffe00026237812 */ /* 0x000fe400078ec0ff */
[----:B------:R-:W-:Y:S01]  /*87e0*/  LOP3.LUT R36, R39, 0xffffe000, RZ, 0xc0, !PT ;  /* 0xffffe00027247812 */ /* 0x000fe200078ec0ff */
[C---:B-1----:R-:W-:Y:S01]  /*87f0*/  FMUL R4, R24.reuse, R4 ;  /* 0x0000000418047220 */ /* 0x042fe20000400000 */
[C---:B------:R-:W-:Y:S01]  /*8800*/  FMUL R5, R24.reuse, R5 ;  /* 0x0000000518057220 */ /* 0x040fe20000400000 */
[C---:B------:R-:W-:Y:S01]  /*8810*/  FMUL R6, R24.reuse, R6 ;  /* 0x0000000618067220 */ /* 0x040fe20000400000 */
[C---:B------:R-:W-:Y:S01]  /*8820*/  FMUL R7, R24.reuse, R7 ;  /* 0x0000000718077220 */ /* 0x040fe20000400000 */
[C---:B------:R-:W-:Y:S01]  /*8830*/  FFMA R4, R27.reuse, R0, R4 ;  /* 0x000000001b047223 */ /* 0x040fe20000000004 */
[C---:B------:R-:W-:Y:S01]  /*8840*/  FMUL R8, R24.reuse, R8 ;  /* 0x0000000818087220 */ /* 0x040fe20000400000 */
[C---:B------:R-:W-:Y:S01]  /*8850*/  FFMA R5, R27.reuse, R2, R5 ;  /* 0x000000021b057223 */ /* 0x040fe20000000005 */
[C---:B------:R-:W-:Y:S01]  /*8860*/  FMUL R9, R24.reuse, R9 ;  /* 0x0000000918097220 */ /* 0x040fe20000400000 */
[C---:B------:R-:W-:Y:S01]  /*8870*/  FFMA R6, R27.reuse, R3, R6 ;  /* 0x000000031b067223 */ /* 0x040fe20000000006 */
[----:B------:R-:W-:Y:S01]  /*8880*/  F2FP.TF32.F32.PACK_B R4, R4 ;  /* 0x00000004ff04723e */ /* 0x000fe200024050ff */
[C---:B------:R-:W-:Y:S01]  /*8890*/  FMUL R10, R24.reuse, R10 ;  /* 0x0000000a180a7220 */ /* 0x040fe20000400000 */
[----:B------:R-:W-:Y:S01]  /*88a0*/  F2FP.TF32.F32.PACK_B R5, R5 ;  /* 0x00000005ff05723e */ /* 0x000fe200024050ff */
[C---:B------:R-:W-:Y:S01]  /*88b0*/  FFMA R7, R27.reuse, R20, R7 ;  /* 0x000000141b077223 */ /* 0x040fe20000000007 */
[C---:B------:R-:W-:Y:S01]  /*88c0*/  FMUL R11, R24.reuse, R11 ;  /* 0x0000000b180b7220 */ /* 0x040fe20000400000 */
        /* <DEDUP_REMOVED lines=8> */
[----:B------:R-:W-:Y:S01]  /*8950*/  F2FP.TF32.F32.PACK_B R6, R6 ;  /* 0x00000006ff06723e */ /* 0x000fe200024050ff */
[C---:B------:R-:W-:Y:S01]  /*8960*/  FFMA R12, R27.reuse, R29, R12 ;  /* 0x0000001d1b0c7223 */ /* 0x040fe2000000000c */
[----:B------:R-:W-:Y:S01]  /*8970*/  F2FP.TF32.F32.PACK_B R7, R7 ;  /* 0x00000007ff07723e */ /* 0x000fe200024050ff */
[C---:B------:R-:W-:Y:S01]  /*8980*/  FMUL R16, R24.reuse, R16 ;  /* 0x0000001018107220 */ /* 0x040fe20000400000 */
[C---:B------:R-:W-:Y:S01]  /*8990*/  FFMA R13, R27.reuse, R30, R13 ;  /* 0x0000001e1b0d7223 */ /* 0x040fe2000000000d */
[C---:B------:R-:W-:Y:S01]  /*89a0*/  FMUL R17, R24.reuse, R17 ;  /* 0x0000001118117220 */ /* 0x040fe20000400000 */
[C---:B------:R-:W-:Y:S01]  /*89b0*/  FFMA R14, R27.reuse, R31, R14 ;  /* 0x0000001f1b0e7223 */ /* 0x040fe2000000000e */
[C---:B------:R-:W-:Y:S01]  /*89c0*/  FMUL R18, R24.reuse, R18 ;  /* 0x0000001218127220 */ /* 0x040fe20000400000 */
[C---:B------:R-:W-:Y:S01]  /*89d0*/  FFMA R15, R27.reuse, R32, R15 ;  /* 0x000000201b0f7223 */ /* 0x040fe2000000000f */
[----:B------:R-:W-:Y:S01]  /*89e0*/  FMUL R19, R24, R19 ;  /* 0x0000001318137220 */ /* 0x000fe20000400000 */
[----:B------:R-:W-:Y:S01]  /*89f0*/  F2FP.TF32.F32.PACK_B R8, R8 ;  /* 0x00000008ff08723e */ /* 0x000fe200024050ff */
[C---:B------:R-:W-:Y:S01]  /*8a00*/  FFMA R16, R27.reuse, R33, R16 ;  /* 0x000000211b107223 */ /* 0x040fe20000000010 */
[----:B------:R-:W-:Y:S01]  /*8a10*/  F2FP.TF32.F32.PACK_B R9, R9 ;  /* 0x00000009ff09723e */ /* 0x000fe200024050ff */
[----:B------:R-:W-:Y:S01]  /*8a20*/  SYNCS.ARRIVE.TRANS64.RED.A1T0 RZ, [UR4], RZ ;  /* 0x000000ffffff79a7 */ /* 0x000fe20008100404 */
[----:B------:R1:W-:Y:S01]  /*8a30*/  STSM.16.M88.4 [R70+0x6400], R4 ;  /* 0x0064000446007844 */ /* 0x0003e20000000200 */
        /* <DEDUP_REMOVED lines=14> */
[----:B------:R-:W-:Y:S05]  /*8b20*/  F2FP.TF32.F32.PACK_B R19, R19 ;  /* 0x00000013ff13723e */ /* 0x000fea00024050ff */
        /* <DEDUP_REMOVED lines=19> */
.L_x_135:
[----:B------:R-:W-:Y:S05]  /*8c60*/  BSYNC.RECONVERGENT B0 ;  /* 0x0000000000007941 */ /* 0x000fea0003800200 */
.L_x_134:
[----:B------:R-:W-:Y:S01]  /*8c70*/  BAR.SYNC.DEFER_BLOCKING 0x1, 0x80 ;  /* 0x0042000000007b1d */ /* 0x000fe20000010000 */
[----:B------:R-:W-:Y:S01]  /*8c80*/  UISETP.NE.AND UP0, UPT, UR47, -0x4, UPT ;  /* 0xfffffffc2f00788c */ /* 0x000fe2000bf05270 */
[----:B------:R-:W-:Y:S08]  /*8c90*/  IADD3 R22, PT, PT, R22, 0x1, RZ ;  /* 0x0000000116167810 */ /* 0x000ff00007ffe0ff */
[----:B------:R-:W-:Y:S05]  /*8ca0*/  BRA.U !UP0, `(.L_x_136) ;  /* 0x0000000108287547 */ /* 0x000fea000b800000 */
[----:B------:R-:W-:Y:S01]  /*8cb0*/  ISETP.NE.AND P0, PT, R68, RZ, PT ;  /* 0x000000ff4400720c */ /* 0x000fe20003f05270 */
[----:B------:R-:W-:Y:S01]  /*8cc0*/  IMAD.U32 R2, RZ, RZ, UR46 ;  /* 0x0000002eff027e24 */ /* 0x000fe2000f8e00ff */
[----:B------:R-:W-:Y:S01]  /*8cd0*/  UIADD3 UR4, UPT, UPT, UR46, 0x1, URZ ;  /* 0x000000012e047890 */ /* 0x000fe2000fffe0ff */
[----:B------:R-:W-:Y:S03]  /*8ce0*/  IMAD.U32 R0, RZ, RZ, UR52 ;  /* 0x00000034ff007e24 */ /* 0x000fe6000f8e00ff */
[----:B------:R-:W-:Y:S04]  /*8cf0*/  UISETP.NE.AND UP0, UPT, UR4, 0x4, UPT ;  /* 0x000000040400788c */ /* 0x000fe8000bf05270 */
[----:B------:R-:W-:Y:S03]  /*8d00*/  USEL UR46, UR4, URZ, UP0 ;  /* 0x000000ff042e7287 */ /* 0x000fe60008000000 */
[----:B------:R-:W-:Y:S05]  /*8d10*/  @P0 LEA R2, R2, UR44, 0x3 ;  /* 0x0000002c02020c11 */ /* 0x000fea000f8e18ff */
[----:B------:R-:W-:Y:S05]  /*8d20*/  @P0 VIADD R2, R2, 0x60 ;  /* 0x0000006002020836 */ /* 0x000fea0000000000 */
[----:B------:R-:W-:Y:S04]  /*8d30*/  @P0 PRMT R0, R0, 0x654, R2 ;  /* 0x0000065400000816 */ /* 0x000fe80000000002 */
[----:B------:R2:W-:Y:S03]  /*8d40*/  @P0 SYNCS.ARRIVE.TRANS64.RED.A1T0 RZ, [R0+URZ], RZ ;  /* 0x000000ff00ff09a7 */ /* 0x0005e600081004ff */
.L_x_136:
[----:B------:R-:W-:Y:S01]  /*8d50*/  R2UR UR4, R55 ;  /* 0x00000000370472ca */ /* 0x000fe200000e0000 */
[----:B------:R-:W-:Y:S01]  /*8d60*/  UISETP.NE.AND UP0, UPT, UR62, URZ, UPT ;  /* 0x000000ff3e00728c */ /* 0x000fe2000bf05270 */
[----:B------:R-:W-:Y:S01]  /*8d70*/  ISETP.NE.AND P0, PT, R59, 0x2, PT ;  /* 0x000000023b00780c */ /* 0x000fe20003f05270 */
[----:B------:R-:W-:Y:S01]  /*8d80*/  UIADD3 UR16, UPT, UPT, UR38, UR63, URZ ;  /* 0x0000003f26107290 */ /* 0x000fe2000fffe0ff */
[----:B------:R-:W-:Y:S01]  /*8d90*/  ISETP.NE.AND P1, PT, R22, 0x4, PT ;  /* 0x000000041600780c */ /* 0x000fe20003f25270 */
[----:B------:R-:W-:Y:S01]  /*8da0*/  UIADD3 UR47, UPT, UPT, UR47, 0x4, URZ ;  /* 0x000000042f2f7890 */ /* 0x000fe2000fffe0ff */
[----:B------:R-:W-:Y:S01]  /*8db0*/  SEL R2, RZ, 0x1, P0 ;  /* 0x00000001ff027807 */ /* 0x000fe20000000000 */
[----:B------:R-:W-:Y:S01]  /*8dc0*/  UMOV UR36, UR61 ;  /* 0x0000003d00247c82 */ /* 0x000fe20008000000 */
[----:B--2---:R-:W-:Y:S02]  /*8dd0*/  SEL R0, RZ, 0x1, P1 ;  /* 0x00000001ff007807 */ /* 0x004fe40000800000 */
[----:B------:R-:W-:Y:S02]  /*8de0*/  LOP3.LUT R60, R60, R2, RZ, 0x3c, !PT ;  /* 0x000000023c3c7212 */ /* 0x000fe400078e3cff */
[----:B------:R-:W-:Y:S01]  /*8df0*/  LOP3.LUT R61, R61, R0, RZ, 0x3c, !PT ;  /* 0x000000003d3d7212 */ /* 0x000fe200078e3cff */
[----:B------:R-:W-:Y:S01]  /*8e00*/  UIADD3 UR20, UPT, UPT, UR37, UR4, URZ ;  /* 0x0000000425147290 */ /* 0x000fe2000fffe0ff */
[----:B------:R-:W-:Y:S02]  /*8e10*/  SEL R59, R59, RZ, P0 ;  /* 0x000000ff3b3b7207 */ /* 0x000fe40000000000 */
[----:B------:R-:W-:Y:S01]  /*8e20*/  SEL R22, R22, RZ, P1 ;  /* 0x000000ff16167207 */ /* 0x000fe20000800000 */
[----:B------:R-:W-:Y:S08]  /*8e30*/  BRA.U UP0, `(.L_x_137) ;  /* 0xffffffc900907547 */ /* 0x000ff0000b83ffff */
[----:B------:R-:W-:-:S13]  /*8e40*/  R2UR UR4, R56 ;  /* 0x00000000380472ca */ /* 0x000fda00000e0000 */
[----:B------:R-:W-:-:S09]  /*8e50*/  UISETP.NE.AND UP0, UPT, UR4, URZ, UPT ;  /* 0x000000ff0400728c */ /* 0x000fd2000bf05270 */
[----:B------:R-:W-:Y:S05]  /*8e60*/  BRA.U !UP0, `(.L_x_138) ;  /* 0x0000000108487547 */ /* 0x000fea000b800000 */
[----:B------:R-:W2:Y:S02]  /*8e70*/  LDCU.64 UR4, c[0x0][0x890] ;  /* 0x00011200ff0477ac */ /* 0x000ea40008000a00 */
[----:B--2---:R-:W-:-:S04]  /*8e80*/  UISETP.NE.U32.AND UP0, UPT, UR4, URZ, UPT ;  /* 0x000000ff0400728c */ /* 0x004fc8000bf05070 */
[----:B------:R-:W-:-:S09]  /*8e90*/  UISETP.NE.AND.EX UP0, UPT, UR5, URZ, UPT, UP0 ;  /* 0x000000ff0500728c */ /* 0x000fd2000bf05300 */
[----:B------:R-:W-:Y:S05]  /*8ea0*/  BRA.U UP0, `(.L_x_139) ;  /* 0x00000001000c7547 */ /* 0x000fea000b800000 */
[----:B------:R-:W-:-:S13]  /*8eb0*/  FSETP.NEU.AND P0, PT, R27, RZ, PT ;  /* 0x000000ff1b00720b */ /* 0x000fda0003f0d000 */
[----:B------:R-:W-:Y:S05]  /*8ec0*/  @!P0 EXIT ;  /* 0x000000000000894d */ /* 0x000fea0003800000 */
[----:B------:R-:W-:Y:S05]  /*8ed0*/  BRA `(.L_x_138) ;  /* 0x00000000002c7947 */ /* 0x000fea0003800000 */
.L_x_139:
[----:B------:R-:W-:Y:S01]  /*8ee0*/  ISETP.NE.AND P0, PT, R58, RZ, PT ;  /* 0x000000ff3a00720c */ /* 0x000fe20003f05270 */
[----:B------:R-:W-:-:S12]  /*8ef0*/  BSSY.RECONVERGENT B0, `(.L_x_138) ;  /* 0x0000009000007945 */ /* 0x000fd80003800200 */
[----:B------:R-:W-:Y:S05]  /*8f00*/  @P0 BRA `(.L_x_140) ;  /* 0x0000000000140947 */ /* 0x000fea0003800000 */
[----:B------:R-:W2:Y:S02]  /*8f10*/  LDCU.64 UR4, c[0x0][0x888] ;  /* 0x00011100ff0477ac */ /* 0x000ea40008000a00 */
[----:B--2---:R-:W-:-:S04]  /*8f20*/  ISETP.NE.U32.AND P0, PT, RZ, UR4, PT ;  /* 0x00000004ff007c0c */ /* 0x004fc8000bf05070 */
[----:B------:R-:W-:-:S13]  /*8f30*/  ISETP.NE.AND.EX P0, PT, RZ, UR5, PT, P0 ;  /* 0x00000005ff007c0c */ /* 0x000fda000bf05300 */
[----:B------:R-:W-:Y:S05]  /*8f40*/  @!P0 EXIT ;  /* 0x000000000000894d */ /* 0x000fea0003800000 */
[----:B------:R-:W-:Y:S05]  /*8f50*/  BRA `(.L_x_141) ;  /* 0x0000000000087947 */ /* 0x000fea0003800000 */
.L_x_140:
[----:B------:R-:W-:-:S13]  /*8f60*/  FSETP.NEU.AND P0, PT, R27, RZ, PT ;  /* 0x000000ff1b00720b */ /* 0x000fda0003f0d000 */
[----:B------:R-:W-:Y:S05]  /*8f70*/  @!P0 EXIT ;  /* 0x000000000000894d */ /* 0x000fea0003800000 */
.L_x_141:
[----:B------:R-:W-:Y:S05]  /*8f80*/  BSYNC.RECONVERGENT B0 ;  /* 0x0000000000007941 */ /* 0x000fea0003800200 */
.L_x_138:
[----:B------:R-:W-:Y:S01]  /*8f90*/  ULEA UR4, UR46, UR44, 0x3 ;  /* 0x0000002c2e047291 */ /* 0x000fe2000f8e18ff */
[----:B------:R-:W-:-:S04]  /*8fa0*/  DEPBAR.LE SB0, 0x0 ;  /* 0x000080000000791a */ /* 0x000fc80000000000 */
[----:B------:R-:W-:-:S04]  /*8fb0*/  UIADD3 UR4, UPT, UPT, UR4, 0x60, URZ ;  /* 0x0000006004047890 */ /* 0x000fc8000fffe0ff */
[----:B------:R-:W-:-:S09]  /*8fc0*/  UPRMT UR4, UR52, 0x654, UR4 ;  /* 0x0000065434047896 */ /* 0x000fd20008000004 */
[----:B------:R-:W-:Y:S01]  /*8fd0*/  SYNCS.ARRIVE.TRANS64.RED.A1T0 RZ, [UR4], RZ ;  /* 0x000000ffffff79a7 */ /* 0x000fe20008100404 */
[----:B------:R-:W-:Y:S05]  /*8fe0*/  EXIT ;  /* 0x000000000000794d */ /* 0x000fea0003800000 */
.L_x_24:
[----:B--2---:R2:W3:Y:S02]  /*8ff0*/  SYNCS.PHASECHK.TRANS64.TRYWAIT P0, [R0+URZ+0x100], R2 ;  /* 0x00010002000075a7 */ /* 0x0044e400080011ff */
[----:B---3--:R-:W-:Y:S05]  /*9000*/  @!P0 NANOSLEEP.SYNCS 0x989680 ;  /* 0x009896800000895d */ /* 0x008fea0003900000 */
[----:B------:R-:W3:Y:S02]  /*9010*/  @!P0 SYNCS.PHASECHK.TRANS64 P0, [R0+URZ+0x100], R2 ;  /* 0x00010002000085a7 */ /* 0x000ee400080010ff */
[----:B---3--:R-:W-:Y:S05]  /*9020*/  @!P0 BRA `(.L_x_24) ;  /* 0xfffffffc00f08947 */ /* 0x008fea000383ffff */
[----:B------:R-:W-:Y:S05]  /*9030*/  BRA `(.L_x_142) ;  /* 0xffffff88009c7947 */ /* 0x000fea000383ffff */
.L_x_27:
[----:B-1----:R-:W-:-:S07]  /*9040*/  MOV R0, UR33 ;  /* 0x0000002100007c02 */ /* 0x002fce0008000f00 */
.L_x_143:
[----:B-1----:R1:W2:Y:S02]  /*9050*/  SYNCS.PHASECHK.TRANS64.TRYWAIT P0, [R0+URZ+0x20], R3 ;  /* 0x00002003000075a7 */ /* 0x0022a400080011ff */
[----:B--2---:R-:W-:Y:S05]  /*9060*/  @!P0 NANOSLEEP.SYNCS 0x989680 ;  /* 0x009896800000895d */ /* 0x004fea0003900000 */
[----:B------:R-:W2:Y:S02]  /*9070*/  @!P0 SYNCS.PHASECHK.TRANS64 P0, [R0+URZ+0x20], R3 ;  /* 0x00002003000085a7 */ /* 0x000ea400080010ff */
[----:B--2---:R-:W-:Y:S05]  /*9080*/  @!P0 BRA `(.L_x_143) ;  /* 0xfffffffc00f08947 */ /* 0x004fea000383ffff */
[----:B------:R-:W-:Y:S05]  /*9090*/  BRA `(.L_x_26) ;  /* 0xffffff8800e87947 */ /* 0x000fea000383ffff */
.L_x_36:
[----:B-1----:R-:W-:-:S07]  /*90a0*/  MOV R0, UR33 ;  /* 0x0000002100007c02 */ /* 0x002fce0008000f00 */
.L_x_144:
[----:B-1----:R1:W2:Y:S02]  /*90b0*/  SYNCS.PHASECHK.TRANS64.TRYWAIT P0, [R0+URZ+0x20], R3 ;  /* 0x00002003000075a7 */ /* 0x0022a400080011ff */
[----:B--2---:R-:W-:Y:S05]  /*90c0*/  @!P0 NANOSLEEP.SYNCS 0x989680 ;  /* 0x009896800000895d */ /* 0x004fea0003900000 */
[----:B------:R-:W2:Y:S02]  /*90d0*/  @!P0 SYNCS.PHASECHK.TRANS64 P0, [R0+URZ+0x20], R3 ;  /* 0x00002003000085a7 */ /* 0x000ea400080010ff */
[----:B--2---:R-:W-:Y:S05]  /*90e0*/  @!P0 BRA `(.L_x_144) ;  /* 0xfffffffc00f08947 */ /* 0x004fea000383ffff */
[----:B------:R-:W-:Y:S05]  /*90f0*/  BRA `(.L_x_35) ;  /* 0xffffff8c00f47947 */ /* 0x000fea000383ffff */
.L_x_43:
[----:B-1----:R1:W4:Y:S02]  /*9100*/  SYNCS.PHASECHK.TRANS64.TRYWAIT P0, [R3+URZ+0x90], R0 ;  /* 0x00009000030075a7 */ /* 0x00232400080011ff */
[----:B----4-:R-:W-:Y:S05]  /*9110*/  @!P0 NANOSLEEP.SYNCS 0x989680 ;  /* 0x009896800000895d */ /* 0x010fea0003900000 */
[----:B------:R-:W4:Y:S02]  /*9120*/  @!P0 SYNCS.PHASECHK.TRANS64 P0, [R3+URZ+0x90], R0 ;  /* 0x00009000030085a7 */ /* 0x000f2400080010ff */
[----:B----4-:R-:W-:Y:S05]  /*9130*/  @!P0 BRA `(.L_x_43) ;  /* 0xfffffffc00f08947 */ /* 0x010fea000383ffff */
[----:B------:R-:W-:Y:S05]  /*9140*/  BRA `(.L_x_145) ;  /* 0xffffff9000e07947 */ /* 0x000fea000383ffff */
.L_x_47:
[----:B------:R-:W-:-:S07]  /*9150*/  MOV R0, UR4 ;  /* 0x0000000400007c02 */ /* 0x000fce0008000f00 */
.L_x_146:
[----:B-1----:R1:W2:Y:S02]  /*9160*/  SYNCS.PHASECHK.TRANS64.TRYWAIT P0, [R0+URZ], R2 ;  /* 0x00000002000075a7 */ /* 0x0022a400080011ff */
[----:B--2---:R-:W-:Y:S05]  /*9170*/  @!P0 NANOSLEEP.SYNCS 0x989680 ;  /* 0x009896800000895d */ /* 0x004fea0003900000 */
[----:B------:R-:W2:Y:S02]  /*9180*/  @!P0 SYNCS.PHASECHK.TRANS64 P0, [R0+URZ], R2 ;  /* 0x00000002000085a7 */ /* 0x000ea400080010ff */
[----:B--2---:R-:W-:Y:S05]  /*9190*/  @!P0 BRA `(.L_x_146) ;  /* 0xfffffffc00f08947 */ /* 0x004fea000383ffff */
[----:B------:R-:W-:Y:S05]  /*91a0*/  BRA `(.L_x_147) ;  /* 0xffffff9800887947 */ /* 0x000fea000383ffff */
.L_x_48:
[----:B------:R-:W-:-:S07]  /*91b0*/  MOV R0, UR5 ;  /* 0x0000000500007c02 */ /* 0x000fce0008000f00 */
.L_x_148:
[----:B-1----:R1:W2:Y:S02]  /*91c0*/  SYNCS.PHASECHK.TRANS64.TRYWAIT P0, [R0+URZ], R3 ;  /* 0x00000003000075a7 */ /* 0x0022a400080011ff */
[----:B--2---:R-:W-:Y:S05]  /*91d0*/  @!P0 NANOSLEEP.SYNCS 0x989680 ;  /* 0x009896800000895d */ /* 0x004fea0003900000 */
[----:B------:R-:W2:Y:S02]  /*91e0*/  @!P0 SYNCS.PHASECHK.TRANS64 P0, [R0+URZ], R3 ;  /* 0x00000003000085a7 */ /* 0x000ea400080010ff */
[----:B--2---:R-:W-:Y:S05]  /*91f0*/  @!P0 BRA `(.L_x_148) ;  /* 0xfffffffc00f08947 */ /* 0x004fea000383ffff */
[----:B------:R-:W-:Y:S05]  /*9200*/  BRA `(.L_x_149) ;  /* 0xffffff9800947947 */ /* 0x000fea000383ffff */
.L_x_49:
[----:B------:R-:W-:-:S07]  /*9210*/  MOV R0, UR5 ;  /* 0x0000000500007c02 */ /* 0x000fce0008000f00 */
.L_x_150:
[----:B-1----:R1:W2:Y:S02]  /*9220*/  SYNCS.PHASECHK.TRANS64.TRYWAIT P0, [R0+URZ], R3 ;  /* 0x00000003000075a7 */ /* 0x0022a400080011ff */
[----:B--2---:R-:W-:Y:S05]  /*9230*/  @!P0 NANOSLEEP.SYNCS 0x989680 ;  /* 0x009896800000895d */ /* 0x004fea0003900000 */
[----:B------:R-:W2:Y:S02]  /*9240*/  @!P0 SYNCS.PHASECHK.TRANS64 P0, [R0+URZ], R3 ;  /* 0x00000003000085a7 */ /* 0x000ea400080010ff */
[----:B--2---:R-:W-:Y:S05]  /*9250*/  @!P0 BRA `(.L_x_150) ;  /* 0xfffffffc00f08947 */ /* 0x004fea000383ffff */
[----:B------:R-:W-:Y:S05]  /*9260*/  BRA `(.L_x_151) ;  /* 0xffffff9800a07947 */ /* 0x000fea000383ffff */
.L_x_52:
[----:B--2---:R2:W3:Y:S02]  /*9270*/  SYNCS.PHASECHK.TRANS64.TRYWAIT P0, [R2+URZ+0xf0], R4 ;  /* 0x0000f004020075a7 */ /* 0x0044e400080011ff */
[----:B---3--:R-:W-:Y:S05]  /*9280*/  @!P0 NANOSLEEP.SYNCS 0x989680 ;  /* 0x009896800000895d */ /* 0x008fea0003900000 */
[----:B------:R-:W3:Y:S02]  /*9290*/  @!P0 SYNCS.PHASECHK.TRANS64 P0, [R2+URZ+0xf0], R4 ;  /* 0x0000f004020085a7 */ /* 0x000ee400080010ff */
[----:B---3--:R-:W-:Y:S05]  /*92a0*/  @!P0 BRA `(.L_x_52) ;  /* 0xfffffffc00f08947 */ /* 0x008fea000383ffff */
[----:B------:R-:W-:Y:S05]  /*92b0*/  BRA `(.L_x_152) ;  /* 0xffffff9800fc7947 */ /* 0x000fea000383ffff */
.L_x_53:
[----:B------:R-:W-:-:S07]  /*92c0*/  MOV R2, UR4 ;  /* 0x0000000400027c02 */ /* 0x000fce0008000f00 */
.L_x_153:
[----:B--2---:R2:W3:Y:S02]  /*92d0*/  SYNCS.PHASECHK.TRANS64.TRYWAIT P0, [R2+URZ+0xa0], R5 ;  /* 0x0000a005020075a7 */ /* 0x0044e400080011ff */
[----:B---3--:R-:W-:Y:S05]  /*92e0*/  @!P0 NANOSLEEP.SYNCS 0x989680 ;  /* 0x009896800000895d */ /* 0x008fea0003900000 */
[----:B------:R-:W3:Y:S02]  /*92f0*/  @!P0 SYNCS.PHASECHK.TRANS64 P0, [R2+URZ+0xa0], R5 ;  /* 0x0000a005020085a7 */ /* 0x000ee400080010ff */
[----:B---3--:R-:W-:Y:S05]  /*9300*/  @!P0 BRA `(.L_x_153) ;  /* 0xfffffffc00f08947 */ /* 0x008fea000383ffff */
[----:B------:R-:W-:Y:S05]  /*9310*/  BRA `(.L_x_154) ;  /* 0xffffff9c000c7947 */ /* 0x000fea000383ffff */
.L_x_54:
[----:B--2---:R2:W3:Y:S02]  /*9320*/  SYNCS.PHASECHK.TRANS64.TRYWAIT P1, [R2+URZ+0x90], R4 ;  /* 0x00009004020075a7 */ /* 0x0044e400080211ff */
[----:B---3--:R-:W-:Y:S05]  /*9330*/  @!P1 NANOSLEEP.SYNCS 0x989680 ;  /* 0x009896800000995d */ /* 0x008fea0003900000 */
[----:B------:R-:W3:Y:S02]  /*9340*/  @!P1 SYNCS.PHASECHK.TRANS64 P1, [R2+URZ+0x90], R4 ;  /* 0x00009004020095a7 */ /* 0x000ee400080210ff */
[----:B---3--:R-:W-:Y:S05]  /*9350*/  @!P1 BRA `(.L_x_54) ;  /* 0xfffffffc00f09947 */ /* 0x008fea000383ffff */
[----:B------:R-:W-:Y:S05]  /*9360*/  BRA `(.L_x_155) ;  /* 0xffffff9c003c7947 */ /* 0x000fea000383ffff */
.L_x_57:
[----:B------:R-:W-:-:S07]  /*9370*/  MOV R0, UR4 ;  /* 0x0000000400007c02 */ /* 0x000fce0008000f00 */
.L_x_156:
[----:B--2---:R2:W3:Y:S02]  /*9380*/  SYNCS.PHASECHK.TRANS64.TRYWAIT P0, [R0+URZ+0xa0], R2 ;  /* 0x0000a002000075a7 */ /* 0x0044e400080011ff */
[----:B---3--:R-:W-:Y:S05]  /*9390*/  @!P0 NANOSLEEP.SYNCS 0x989680 ;  /* 0x009896800000895d */ /* 0x008fea0003900000 */
[----:B------:R-:W3:Y:S02]  /*93a0*/  @!P0 SYNCS.PHASECHK.TRANS64 P0, [R0+URZ+0xa0], R2 ;  /* 0x0000a002000085a7 */ /* 0x000ee400080010ff */
[----:B---3--:R-:W-:Y:S05]  /*93b0*/  @!P0 BRA `(.L_x_156) ;  /* 0xfffffffc00f08947 */ /* 0x008fea000383ffff */
[----:B------:R-:W-:Y:S05]  /*93c0*/  BRA `(.L_x_56) ;  /* 0xffffff9c00907947 */ /* 0x000fea000383ffff */
.L_x_64:
[----:B-1----:R1:W2:Y:S02]  /*93d0*/  SYNCS.PHASECHK.TRANS64.TRYWAIT P1, [R0+URZ+0x90], R2 ;  /* 0x00009002000075a7 */ /* 0x0022a400080211ff */
[----:B--2---:R-:W-:Y:S05]  /*93e0*/  @!P1 NANOSLEEP.SYNCS 0x989680 ;  /* 0x009896800000995d */ /* 0x004fea0003900000 */
[----:B------:R-:W2:Y:S02]  /*93f0*/  @!P1 SYNCS.PHASECHK.TRANS64 P1, [R0+URZ+0x90], R2 ;  /* 0x00009002000095a7 */ /* 0x000ea400080210ff */
[----:B--2---:R-:W-:Y:S05]  /*9400*/  @!P1 BRA `(.L_x_64) ;  /* 0xfffffffc00f09947 */ /* 0x004fea000383ffff */
[----:B------:R-:W-:Y:S05]  /*9410*/  BRA `(.L_x_157) ;  /* 0xffffffa400247947 */ /* 0x000fea000383ffff */
.L_x_65:
[----:B------:R-:W-:-:S07]  /*9420*/  MOV R2, UR46 ;  /* 0x0000002e00027c02 */ /* 0x000fce0008000f00 */
.L_x_158:
[----:B-1----:R1:W2:Y:S02]  /*9430*/  SYNCS.PHASECHK.TRANS64.TRYWAIT P0, [R2+URZ+0xd0], R0 ;  /* 0x0000d000020075a7 */ /* 0x0022a400080011ff */
[----:B--2---:R-:W-:Y:S05]  /*9440*/  @!P0 NANOSLEEP.SYNCS 0x989680 ;  /* 0x009896800000895d */ /* 0x004fea0003900000 */
[----:B------:R-:W2:Y:S02]  /*9450*/  @!P0 SYNCS.PHASECHK.TRANS64 P0, [R2+URZ+0xd0], R0 ;  /* 0x0000d000020085a7 */ /* 0x000ea400080010ff */
[----:B--2---:R-:W-:Y:S05]  /*9460*/  @!P0 BRA `(.L_x_158) ;  /* 0xfffffffc00f08947 */ /* 0x004fea000383ffff */
[----:B------:R-:W-:Y:S05]  /*9470*/  BRA `(.L_x_159) ;  /* 0xffffffa400747947 */ /* 0x000fea000383ffff */
.L_x_68:
[----:B------:R-:W-:Y:S07]  /*9480*/  MOV R0, UR7 ;  /* 0x0000000700007c02 */ /* 0x000fee0008000f00 */
.L_x_160:
[----:B-1----:R1:W2:Y:S02]  /*9490*/  SYNCS.PHASECHK.TRANS64.TRYWAIT P0, [R0+URZ], R2 ;  /* 0x00000002000075a7 */ /* 0x0022a400080011ff */
[----:B--2---:R-:W-:Y:S05]  /*94a0*/  @!P0 NANOSLEEP.SYNCS 0x989680 ;  /* 0x009896800000895d */ /* 0x004fea0003900000 */
[----:B------:R-:W2:Y:S02]  /*94b0*/  @!P0 SYNCS.PHASECHK.TRANS64 P0, [R0+URZ], R2 ;  /* 0x00000002000085a7 */ /* 0x000ea400080010ff */
[----:B--2---:R-:W-:Y:S05]  /*94c0*/  @!P0 BRA `(.L_x_160) ;  /* 0xfffffffc00f08947 */ /* 0x004fea000383ffff */
[----:B------:R-:W-:Y:S05]  /*94d0*/  BRA `(.L_x_67) ;  /* 0xffffffa400907947 */ /* 0x000fea000383ffff */
.L_x_71:
[----:B------:R-:W-:-:S07]  /*94e0*/  MOV R0, UR4 ;  /* 0x0000000400007c02 */ /* 0x000fce0008000f00 */
.L_x_161:
[----:B--2---:R2:W4:Y:S02]  /*94f0*/  SYNCS.PHASECHK.TRANS64.TRYWAIT P0, [R0+URZ], R2 ;  /* 0x00000002000075a7 */ /* 0x00452400080011ff */
[----:B----4-:R-:W-:Y:S05]  /*9500*/  @!P0 NANOSLEEP.SYNCS 0x989680 ;  /* 0x009896800000895d */ /* 0x010fea0003900000 */
[----:B------:R-:W4:Y:S02]  /*9510*/  @!P0 SYNCS.PHASECHK.TRANS64 P0, [R0+URZ], R2 ;  /* 0x00000002000085a7 */ /* 0x000f2400080010ff */
[----:B----4-:R-:W-:Y:S05]  /*9520*/  @!P0 BRA `(.L_x_161) ;  /* 0xfffffffc00f08947 */ /* 0x010fea000383ffff */
[----:B------:R-:W-:Y:S05]  /*9530*/  BRA `(.L_x_162) ;  /* 0xffffffa800bc7947 */ /* 0x000fea000383ffff */
.L_x_72:
[----:B------:R-:W-:-:S07]  /*9540*/  MOV R0, UR5 ;  /* 0x0000000500007c02 */ /* 0x000fce0008000f00 */
.L_x_163:
[----:B-1----:R1:W2:Y:S02]  /*9550*/  SYNCS.PHASECHK.TRANS64.TRYWAIT P0, [R0+URZ], R3 ;  /* 0x00000003000075a7 */ /* 0x0022a400080011ff */
[----:B--2---:R-:W-:Y:S05]  /*9560*/  @!P0 NANOSLEEP.SYNCS 0x989680 ;  /* 0x009896800000895d */ /* 0x004fea0003900000 */
[----:B------:R-:W2:Y:S02]  /*9570*/  @!P0 SYNCS.PHASECHK.TRANS64 P0, [R0+URZ], R3 ;  /* 0x00000003000085a7 */ /* 0x000ea400080010ff */
[----:B--2---:R-:W-:Y:S05]  /*9580*/  @!P0 BRA `(.L_x_163) ;  /* 0xfffffffc00f08947 */ /* 0x004fea000383ffff */
[----:B------:R-:W-:Y:S05]  /*9590*/  BRA `(.L_x_164) ;  /* 0xffffffa800c87947 */ /* 0x000fea000383ffff */
.L_x_73:
[----:B------:R-:W-:-:S07]  /*95a0*/  MOV R0, UR5 ;  /* 0x0000000500007c02 */ /* 0x000fce0008000f00 */
.L_x_165:
[----:B-1----:R1:W2:Y:S02]  /*95b0*/  SYNCS.PHASECHK.TRANS64.TRYWAIT P0, [R0+URZ], R3 ;  /* 0x00000003000075a7 */ /* 0x0022a400080011ff */
[----:B--2---:R-:W-:Y:S05]  /*95c0*/  @!P0 NANOSLEEP.SYNCS 0x989680 ;  /* 0x009896800000895d */ /* 0x004fea0003900000 */
[----:B------:R-:W2:Y:S02]  /*95d0*/  @!P0 SYNCS.PHASECHK.TRANS64 P0, [R0+URZ], R3 ;  /* 0x00000003000085a7 */ /* 0x000ea400080010ff */
[----:B--2---:R-:W-:Y:S05]  /*95e0*/  @!P0 BRA `(.L_x_165) ;  /* 0xfffffffc00f08947 */ /* 0x004fea000383ffff */
[----:B------:R-:W-:Y:S05]  /*95f0*/  BRA `(.L_x_166) ;  /* 0xffffffa800d47947 */ /* 0x000fea000383ffff */
.L_x_74:
[----:B-1----:R-:W-:-:S07]  /*9600*/  MOV R0, UR4 ;  /* 0x0000000400007c02 */ /* 0x002fce0008000f00 */
.L_x_167:
[----:B-1----:R1:W2:Y:S02]  /*9610*/  SYNCS.PHASECHK.TRANS64.TRYWAIT P0, [R0+URZ], R2 ;  /* 0x00000002000075a7 */ /* 0x0022a400080011ff */
[----:B--2---:R-:W-:Y:S05]  /*9620*/  @!P0 NANOSLEEP.SYNCS 0x989680 ;  /* 0x009896800000895d */ /* 0x004fea0003900000 */
[----:B------:R-:W2:Y:S02]  /*9630*/  @!P0 SYNCS.PHASECHK.TRANS64 P0, [R0+URZ], R2 ;  /* 0x00000002000085a7 */ /* 0x000ea400080010ff */
[----:B--2---:R-:W-:Y:S05]  /*9640*/  @!P0 BRA `(.L_x_167) ;  /* 0xfffffffc00f08947 */ /* 0x004fea000383ffff */
[----:B------:R-:W-:Y:S05]  /*9650*/  BRA `(.L_x_168) ;  /* 0xffffffa800e07947 */ /* 0x000fea000383ffff */
.L_x_79:
[----:B---3--:R3:W4:Y:S02]  /*9660*/  SYNCS.PHASECHK.TRANS64.TRYWAIT P0, [R12+URZ+0x90], R0 ;  /* 0x000090000c0075a7 */ /* 0x00872400080011ff */
[----:B----4-:R-:W-:Y:S05]  /*9670*/  @!P0 NANOSLEEP.SYNCS 0x989680 ;  /* 0x009896800000895d */ /* 0x010fea0003900000 */
[----:B------:R-:W4:Y:S02]  /*9680*/  @!P0 SYNCS.PHASECHK.TRANS64 P0, [R12+URZ+0x90], R0 ;  /* 0x000090000c0085a7 */ /* 0x000f2400080010ff */
[----:B----4-:R-:W-:Y:S05]  /*9690*/  @!P0 BRA `(.L_x_79) ;  /* 0xfffffffc00f08947 */ /* 0x010fea000383ffff */
[----:B------:R-:W-:Y:S05]  /*96a0*/  BRA `(.L_x_169) ;  /* 0xffffffb000007947 */ /* 0x000fea000383ffff */
.L_x_82:
[----:B-1----:R-:W-:Y:S07]  /*96b0*/  MOV R0, UR21 ;  /* 0x0000001500007c02 */ /* 0x002fee0008000f00 */
.L_x_170:
[----:B-1----:R1:W3:Y:S02]  /*96c0*/  SYNCS.PHASECHK.TRANS64.TRYWAIT P2, [R0+URZ+0x88], R6 ;  /* 0x00008806000075a7 */ /* 0x0022e400080411ff */
[----:B---3--:R-:W-:Y:S05]  /*96d0*/  @!P2 NANOSLEEP.SYNCS 0x989680 ;  /* 0x009896800000a95d */ /* 0x008fea0003900000 */
[----:B------:R-:W3:Y:S02]  /*96e0*/  @!P2 SYNCS.PHASECHK.TRANS64 P2, [R0+URZ+0x88], R6 ;  /* 0x000088060000a5a7 */ /* 0x000ee400080410ff */
[----:B---3--:R-:W-:Y:S05]  /*96f0*/  @!P2 BRA `(.L_x_170) ;  /* 0xfffffffc00f0a947 */ /* 0x008fea000383ffff */
[----:B------:R-:W-:Y:S05]  /*9700*/  BRA `(.L_x_81) ;  /* 0xffffffb400687947 */ /* 0x000fea000383ffff */
.L_x_85:
[----:B------:R-:W-:Y:S07]  /*9710*/  MOV R0, UR21 ;  /* 0x0000001500007c02 */ /* 0x000fee0008000f00 */
.L_x_171:
[----:B-1----:R1:W3:Y:S02]  /*9720*/  SYNCS.PHASECHK.TRANS64.TRYWAIT P0, [R0+URZ+0x60], R9 ;  /* 0x00006009000075a7 */ /* 0x0022e400080011ff */
[----:B---3--:R-:W-:Y:S05]  /*9730*/  @!P0 NANOSLEEP.SYNCS 0x989680 ;  /* 0x009896800000895d */ /* 0x008fea0003900000 */
[----:B------:R-:W3:Y:S02]  /*9740*/  @!P0 SYNCS.PHASECHK.TRANS64 P0, [R0+URZ+0x60], R9 ;  /* 0x00006009000085a7 */ /* 0x000ee400080010ff */
[----:B---3--:R-:W-:Y:S05]  /*9750*/  @!P0 BRA `(.L_x_171) ;  /* 0xfffffffc00f08947 */ /* 0x008fea000383ffff */
[----:B------:R-:W-:Y:S05]  /*9760*/  BRA `(.L_x_172) ;  /* 0xffffffb400c47947 */ /* 0x000fea000383ffff */
.L_x_86:
[----:B------:R-:W-:Y:S07]  /*9770*/  MOV R0, UR21 ;  /* 0x0000001500007c02 */ /* 0x000fee0008000f00 */
.L_x_173:
[----:B-1----:R1:W3:Y:S02]  /*9780*/  SYNCS.PHASECHK.TRANS64.TRYWAIT P0, [R0+URZ+0x68], R9 ;  /* 0x00006809000075a7 */ /* 0x0022e400080011ff */
[----:B---3--:R-:W-:Y:S05]  /*9790*/  @!P0 NANOSLEEP.SYNCS 0x989680 ;  /* 0x009896800000895d */ /* 0x008fea0003900000 */
[----:B------:R-:W3:Y:S02]  /*97a0*/  @!P0 SYNCS.PHASECHK.TRANS64 P0, [R0+URZ+0x68], R9 ;  /* 0x00006809000085a7 */ /* 0x000ee400080010ff */
[----:B---3--:R-:W-:Y:S05]  /*97b0*/  @!P0 BRA `(.L_x_173) ;  /* 0xfffffffc00f08947 */ /* 0x008fea000383ffff */
[----:B------:R-:W-:Y:S05]  /*97c0*/  BRA `(.L_x_174) ;  /* 0xffffffb800007947 */ /* 0x000fea000383ffff */
.L_x_87:
[----:B------:R-:W-:Y:S07]  /*97d0*/  MOV R0, UR21 ;  /* 0x0000001500007c02 */ /* 0x000fee0008000f00 */
.L_x_175:
[----:B-1----:R1:W3:Y:S02]  /*97e0*/  SYNCS.PHASECHK.TRANS64.TRYWAIT P0, [R0+URZ+0x70], R9 ;  /* 0x00007009000075a7 */ /* 0x0022e400080011ff */
[----:B---3--:R-:W-:Y:S05]  /*97f0*/  @!P0 NANOSLEEP.SYNCS 0x989680 ;  /* 0x009896800000895d */ /* 0x008fea0003900000 */
[----:B------:R-:W3:Y:S02]  /*9800*/  @!P0 SYNCS.PHASECHK.TRANS64 P0, [R0+URZ+0x70], R9 ;  /* 0x00007009000085a7 */ /* 0x000ee400080010ff */
[----:B---3--:R-:W-:Y:S05]  /*9810*/  @!P0 BRA `(.L_x_175) ;  /* 0xfffffffc00f08947 */ /* 0x008fea000383ffff */
[----:B------:R-:W-:Y:S05]  /*9820*/  BRA `(.L_x_176) ;  /* 0xffffffb800487947 */ /* 0x000fea000383ffff */
.L_x_88:
[----:B------:R-:W-:Y:S07]  /*9830*/  MOV R0, UR21 ;  /* 0x0000001500007c02 */ /* 0x000fee0008000f00 */
.L_x_177:
[----:B-1----:R1:W3:Y:S02]  /*9840*/  SYNCS.PHASECHK.TRANS64.TRYWAIT P0, [R0+URZ+0x78], R9 ;  /* 0x00007809000075a7 */ /* 0x0022e400080011ff */
[----:B---3--:R-:W-:Y:S05]  /*9850*/  @!P0 NANOSLEEP.SYNCS 0x989680 ;  /* 0x009896800000895d */ /* 0x008fea0003900000 */
[----:B------:R-:W3:Y:S02]  /*9860*/  @!P0 SYNCS.PHASECHK.TRANS64 P0, [R0+URZ+0x78], R9 ;  /* 0x00007809000085a7 */ /* 0x000ee400080010ff */
[----:B---3--:R-:W-:Y:S05]  /*9870*/  @!P0 BRA `(.L_x_177) ;  /* 0xfffffffc00f08947 */ /* 0x008fea000383ffff */
[----:B------:R-:W-:Y:S05]  /*9880*/  BRA `(.L_x_178) ;  /* 0xffffffb8008c7947 */ /* 0x000fea000383ffff */
.L_x_90:
[----:B------:R-:W-:-:S07]  /*9890*/  MOV R0, UR21 ;  /* 0x0000001500007c02 */ /* 0x000fce0008000f00 */
.L_x_179:
[----:B-1----:R1:W4:Y:S02]  /*98a0*/  SYNCS.PHASECHK.TRANS64.TRYWAIT P0, [R0+URZ+0x60], R2 ;  /* 0x00006002000075a7 */ /* 0x00232400080011ff */
[----:B----4-:R-:W-:Y:S05]  /*98b0*/  @!P0 NANOSLEEP.SYNCS 0x989680 ;  /* 0x009896800000895d */ /* 0x010fea0003900000 */
[----:B------:R-:W4:Y:S02]  /*98c0*/  @!P0 SYNCS.PHASECHK.TRANS64 P0, [R0+URZ+0x60], R2 ;  /* 0x00006002000085a7 */ /* 0x000f2400080010ff */
[----:B----4-:R-:W-:Y:S05]  /*98d0*/  @!P0 BRA `(.L_x_179) ;  /* 0xfffffffc00f08947 */ /* 0x010fea000383ffff */
[----:B------:R-:W-:Y:S05]  /*98e0*/  BRA `(.L_x_180) ;  /* 0xffffffbc00007947 */ /* 0x000fea000383ffff */
.L_x_91:
[----:B-1----:R-:W-:-:S07]  /*98f0*/  MOV R0, UR21 ;  /* 0x0000001500007c02 */ /* 0x002fce0008000f00 */
.L_x_181:
[----:B-1----:R1:W4:Y:S02]  /*9900*/  SYNCS.PHASECHK.TRANS64.TRYWAIT P0, [R0+URZ+0x68], R2 ;  /* 0x00006802000075a7 */ /* 0x00232400080011ff */
[----:B----4-:R-:W-:Y:S05]  /*9910*/  @!P0 NANOSLEEP.SYNCS 0x989680 ;  /* 0x009896800000895d */ /* 0x010fea0003900000 */
[----:B------:R-:W4:Y:S02]  /*9920*/  @!P0 SYNCS.PHASECHK.TRANS64 P0, [R0+URZ+0x68], R2 ;  /* 0x00006802000085a7 */ /* 0x000f2400080010ff */
[----:B----4-:R-:W-:Y:S05]  /*9930*/  @!P0 BRA `(.L_x_181) ;  /* 0xfffffffc00f08947 */ /* 0x010fea000383ffff */
[----:B------:R-:W-:Y:S05]  /*9940*/  BRA `(.L_x_182) ;  /* 0xffffffb800f07947 */ /* 0x000fea000383ffff */
.L_x_92:
[----:B-1----:R-:W-:-:S07]  /*9950*/  MOV R0, UR21 ;  /* 0x0000001500007c02 */ /* 0x002fce0008000f00 */
.L_x_183:
[----:B-1----:R1:W4:Y:S02]  /*9960*/  SYNCS.PHASECHK.TRANS64.TRYWAIT P0, [R0+URZ+0x70], R2 ;  /* 0x00007002000075a7 */ /* 0x00232400080011ff */
[----:B----4-:R-:W-:Y:S05]  /*9970*/  @!P0 NANOSLEEP.SYNCS 0x989680 ;  /* 0x009896800000895d */ /* 0x010fea0003900000 */
[----:B------:R-:W4:Y:S02]  /*9980*/  @!P0 SYNCS.PHASECHK.TRANS64 P0, [R0+URZ+0x70], R2 ;  /* 0x00007002000085a7 */ /* 0x000f2400080010ff */
[----:B----4-:R-:W-:Y:S05]  /*9990*/  @!P0 BRA `(.L_x_183) ;  /* 0xfffffffc00f08947 */ /* 0x010fea000383ffff */
[----:B------:R-:W-:Y:S05]  /*99a0*/  BRA `(.L_x_184) ;  /* 0xffffffb800e07947 */ /* 0x000fea000383ffff */
.L_x_94:
[----:B-1----:R1:W2:Y:S02]  /*99b0*/  SYNCS.PHASECHK.TRANS64.TRYWAIT P0, [R3+URZ+0x90], R0 ;  /* 0x00009000030075a7 */ /* 0x0022a400080011ff */
[----:B--2---:R-:W-:Y:S05]  /*99c0*/  @!P0 NANOSLEEP.SYNCS 0x989680 ;  /* 0x009896800000895d */ /* 0x004fea0003900000 */
[----:B------:R-:W2:Y:S02]  /*99d0*/  @!P0 SYNCS.PHASECHK.TRANS64 P0, [R3+URZ+0x90], R0 ;  /* 0x00009000030085a7 */ /* 0x000ea400080010ff */
[----:B--2---:R-:W-:Y:S05]  /*99e0*/  @!P0 BRA `(.L_x_94) ;  /* 0xfffffffc00f08947 */ /* 0x004fea000383ffff */
[----:B------:R-:W-:Y:S05]  /*99f0*/  BRA `(.L_x_185) ;  /* 0xffffffbc00b47947 */ /* 0x000fea000383ffff */
.L_x_105:
[----:B-1----:R-:W-:Y:S04]  /*9a00*/  MOV R0, UR44 ;  /* 0x0000002c00007c02 */ /* 0x002fe80008000f00 */
[----:B------:R1:W2:Y:S03]  /*9a10*/  SYNCS.PHASECHK.TRANS64.TRYWAIT P1, [R0+URZ+0x40], R3 ;  /* 0x00004003000075a7 */ /* 0x0002a600080211ff */
[----:B--2---:R-:W-:Y:S05]  /*9a20*/  @!P1 NANOSLEEP.SYNCS 0x989680 ;  /* 0x009896800000995d */ /* 0x004fea0003900000 */
[----:B------:R-:W2:Y:S02]  /*9a30*/  @!P1 SYNCS.PHASECHK.TRANS64 P1, [R0+URZ+0x40], R3 ;  /* 0x00004003000095a7 */ /* 0x000ea400080210ff */
[----:B--2---:R-:W-:Y:S05]  /*9a40*/  @!P1 BRA `(.L_x_105) ;  /* 0xfffffffc00ec9947 */ /* 0x004fea000383ffff */
[----:B------:R-:W-:Y:S05]  /*9a50*/  BRA `(.L_x_104) ;  /* 0xffffffcc00547947 */ /* 0x000fea000383ffff */
.L_x_107:
[----:B-1----:R1:W3:Y:S02]  /*9a60*/  SYNCS.PHASECHK.TRANS64.TRYWAIT P0, [R26+URZ+0xb0], R2 ;  /* 0x0000b0021a0075a7 */ /* 0x0022e400080011ff */
[----:B---3--:R-:W-:Y:S05]  /*9a70*/  @!P0 NANOSLEEP.SYNCS 0x989680 ;  /* 0x009896800000895d */ /* 0x008fea0003900000 */
[----:B------:R-:W3:Y:S02]  /*9a80*/  @!P0 SYNCS.PHASECHK.TRANS64 P0, [R26+URZ+0xb0], R2 ;  /* 0x0000b0021a0085a7 */ /* 0x000ee400080010ff */
[----:B---3--:R-:W-:Y:S05]  /*9a90*/  @!P0 BRA `(.L_x_107) ;  /* 0xfffffffc00f08947 */ /* 0x008fea000383ffff */
[----:B------:R-:W-:Y:S05]  /*9aa0*/  BRA `(.L_x_106) ;  /* 0xffffffcc00807947 */ /* 0x000fea000383ffff */
.L_x_116:
[----:B-1----:R1:W2:Y:S02]  /*9ab0*/  SYNCS.PHASECHK.TRANS64.TRYWAIT P0, [R2+URZ+0x40], R0 ;  /* 0x00004000020075a7 */ /* 0x0022a400080011ff */
[----:B--2---:R-:W-:Y:S05]  /*9ac0*/  @!P0 NANOSLEEP.SYNCS 0x989680 ;  /* 0x009896800000895d */ /* 0x004fea0003900000 */
[----:B------:R-:W2:Y:S02]  /*9ad0*/  @!P0 SYNCS.PHASECHK.TRANS64 P0, [R2+URZ+0x40], R0 ;  /* 0x00004000020085a7 */ /* 0x000ea400080010ff */
[----:B--2---:R-:W-:Y:S05]  /*9ae0*/  @!P0 BRA `(.L_x_116) ;  /* 0xfffffffc00f08947 */ /* 0x004fea000383ffff */
[----:B------:R-:W-:Y:S05]  /*9af0*/  BRA `(.L_x_115) ;  /* 0xffffffd400a47947 */ /* 0x000fea000383ffff */
.L_x_124:
[----:B-1----:R1:W2:Y:S02]  /*9b00*/  SYNCS.PHASECHK.TRANS64.TRYWAIT P0, [R0+URZ+0x40], R5 ;  /* 0x00004005000075a7 */ /* 0x0022a400080011ff */
[----:B--2---:R-:W-:Y:S05]  /*9b10*/  @!P0 NANOSLEEP.SYNCS 0x989680 ;  /* 0x009896800000895d */ /* 0x004fea0003900000 */
[----:B------:R-:W2:Y:S02]  /*9b20*/  @!P0 SYNCS.PHASECHK.TRANS64 P0, [R0+URZ+0x40], R5 ;  /* 0x00004005000085a7 */ /* 0x000ea400080010ff */
[----:B--2---:R-:W-:Y:S05]  /*9b30*/  @!P0 BRA `(.L_x_124) ;  /* 0xfffffffc00f08947 */ /* 0x004fea000383ffff */
[----:B------:R-:W-:Y:S05]  /*9b40*/  BRA `(.L_x_123) ;  /* 0xffffffdc00ec7947 */ /* 0x000fea000383ffff */
.L_x_132:
[----:B--2---:R2:W3:Y:S02]  /*9b50*/  SYNCS.PHASECHK.TRANS64.TRYWAIT P0, [R2+URZ+0x40], R0 ;  /* 0x00004000020075a7 */ /* 0x0044e400080011ff */
[----:B---3--:R-:W-:Y:S05]  /*9b60*/  @!P0 NANOSLEEP.SYNCS 0x989680 ;  /* 0x009896800000895d */ /* 0x008fea0003900000 */
[----:B------:R-:W3:Y:S02]  /*9b70*/  @!P0 SYNCS.PHASECHK.TRANS64 P0, [R2+URZ+0x40], R0 ;  /* 0x00004000020085a7 */ /* 0x000ee400080010ff */
[----:B---3--:R-:W-:Y:S05]  /*9b80*/  @!P0 BRA `(.L_x_132) ;  /* 0xfffffffc00f08947 */ /* 0x008fea000383ffff */
[----:B------:R-:W-:Y:S05]  /*9b90*/  BRA `(.L_x_131) ;  /* 0xffffffe800347947 */ /* 0x000fea000383ffff */
        .weak           $__internal_0_$__cuda_sm10x_tcgen05_guardrail_trap_col_being_dealloced_not_returned_by_alloc
        .type           $__internal_0_$__cuda_sm10x_tcgen05_guardrail_trap_col_being_dealloced_not_returned_by_alloc,@function
        .size           $__internal_0_$__cuda_sm10x_tcgen05_guardrail_trap_col_being_dealloced_not_returned_by_alloc,($__internal_1_$__cuda_sm10x_tcgen05_guardrail_trap_phase_invalid_during_alloc - $__internal_0_$__cuda_sm10x_tcgen05_guardrail_trap_col_being_dealloced_not_returned_by_alloc)
$__internal_0_$__cuda_sm10x_tcgen05_guardrail_trap_col_being_dealloced_not_returned_by_alloc:
[----:B------:R-:W-:Y:S05]  /*9ba0*/  BPT.TRAP 0x1 ;  /* 0x000000040000795c */ /* 0x000fea0000300000 */
[----:B------:R-:W-:-:S04]  /*9bb0*/  HFMA2 R3, -RZ, RZ, 0, 0 ;  /* 0x00000000ff037431 */ /* 0x000fc800000001ff */
[----:B------:R-:W-:Y:S05]  /*9bc0*/  RET.REL.NODEC R2 `(_ZN7cutlass13device_kernelINS_4gemm6kernel13GemmUniversalIN4cute5tupleIJiiiiEEENS1_10collective13CollectiveMmaINS1_35MainloopSm100TmaUmmaWarpSpecializedILi4ELi2ELi4ENS5_IJNS4_1CILi4EEENSA_ILi2EEENSA_ILi1EEEEEEEENS5_IJNSA_ILi64EEENSA_ILi128EEESG_EEENS_10tfloat32_tENS5_IJlSD_lEEESJ_SK_NS4_8TiledMMAINS4_8MMA_AtomIJNS4_17SM100_MMA_TF32_SSISJ_SJ_fLi64ELi128ELNS4_4UMMA5MajorE0ELSP_0ELNSO_7ScaleInE0ELSQ_0EEEEEENS4_6LayoutINS5_IJSD_SD_SD_EEENS5_IJNSA_ILi0EEESV_SV_EEEEENS5_IJNS4_10UnderscoreESY_SY_EEEEENS4_23SM90_TMA_LOAD_MULTICASTENS4_14ComposedLayoutINS4_7SwizzleILi3ELi4ELi3EEENS4_18smem_ptr_flag_bitsILi32EEENST_INS5_IJNSA_ILi8EEENSA_ILi32EEEEEENS5_IJS18_SD_EEEEEEEvNS4_8identityES11_S1C_vS1D_EENS_8epilogue10collective18CollectiveEpilogueINS1F_23Sm100TmaWarpSpecializedILi4ELi2ELi16ELb1ELb0EEEJSI_NS5_IJNST_ISG_SD_EENST_IS18_SD_EEEEESJ_SK_SJ_SK_NS1F_6fusion15FusionCallbacksIS1J_NS1N_17LinearCombinationISJ_fSJ_fLNS_15FloatRoundStyleE2EEESI_S1M_JEEENS4_5SM1004TMEM4LOAD26SM100_TMEM_LOAD_16dp128b8xENS4_13SM90_TMA_LOADES1C_NS4_17SM75_U32x4_LDSM_NENS4_14SM90_TMA_STOREES1C_NS4_17SM90_U32x4_STSM_NENS4_39AutoVectorizingCopyWithAssumedAlignmentILi128EEEEEEvvEEEEvNT_6ParamsE) ;  /* 0xffffff64020c7950 */ /* 0x000fea0003c3ffff */
        .weak           $__internal_1_$__cuda_sm10x_tcgen05_guardrail_trap_phase_invalid_during_alloc
        .type           $__internal_1_$__cuda_sm10x_tcgen05_guardrail_trap_phase_invalid_during_alloc,@function
        .size           $__internal_1_$__cuda_sm10x_tcgen05_guardrail_trap_phase_invalid_during_alloc,($__internal_2_$__cuda_sm10x_tcgen05_guardrail_trap_unallocated_columns_being_dealloced - $__internal_1_$__cuda_sm10x_tcgen05_guardrail_trap_phase_invalid_during_alloc)
$__internal_1_$__cuda_sm10x_tcgen05_guardrail_trap_phase_invalid_during_alloc:
[----:B------:R-:W-:Y:S05]  /*9bd0*/  BPT.TRAP 0x1 ;  /* 0x000000040000795c */ /* 0x000fea0000300000 */
[----:B------:R-:W-:-:S04]  /*9be0*/  MOV R5, 0x0 ;  /* 0x0000000000057802 */ /* 0x000fc80000000f00 */
[----:B------:R-:W-:Y:S05]  /*9bf0*/  RET.REL.NODEC R4 `(_ZN7cutlass13device_kernelINS_4gemm6kernel13GemmUniversalIN4cute5tupleIJiiiiEEENS1_10collective13CollectiveMmaINS1_35MainloopSm100TmaUmmaWarpSpecializedILi4ELi2ELi4ENS5_IJNS4_1CILi4EEENSA_ILi2EEENSA_ILi1EEEEEEEENS5_IJNSA_ILi64EEENSA_ILi128EEESG_EEENS_10tfloat32_tENS5_IJlSD_lEEESJ_SK_NS4_8TiledMMAINS4_8MMA_AtomIJNS4_17SM100_MMA_TF32_SSISJ_SJ_fLi64ELi128ELNS4_4UMMA5MajorE0ELSP_0ELNSO_7ScaleInE0ELSQ_0EEEEEENS4_6LayoutINS5_IJSD_SD_SD_EEENS5_IJNSA_ILi0EEESV_SV_EEEEENS5_IJNS4_10UnderscoreESY_SY_EEEEENS4_23SM90_TMA_LOAD_MULTICASTENS4_14ComposedLayoutINS4_7SwizzleILi3ELi4ELi3EEENS4_18smem_ptr_flag_bitsILi32EEENST_INS5_IJNSA_ILi8EEENSA_ILi32EEEEEENS5_IJS18_SD_EEEEEEEvNS4_8identityES11_S1C_vS1D_EENS_8epilogue10collective18CollectiveEpilogueINS1F_23Sm100TmaWarpSpecializedILi4ELi2ELi16ELb1ELb0EEEJSI_NS5_IJNST_ISG_SD_EENST_IS18_SD_EEEEESJ_SK_SJ_SK_NS1F_6fusion15FusionCallbacksIS1J_NS1N_17LinearCombinationISJ_fSJ_fLNS_15FloatRoundStyleE2EEESI_S1M_JEEENS4_5SM1004TMEM4LOAD26SM100_TMEM_LOAD_16dp128b8xENS4_13SM90_TMA_LOADES1C_NS4_17SM75_U32x4_LDSM_NENS4_14SM90_TMA_STOREES1C_NS4_17SM90_U32x4_STSM_NENS4_39AutoVectorizingCopyWithAssumedAlignmentILi128EEEEEEvvEEEEvNT_6ParamsE) ;  /* 0xffffff6404007950 */ /* 0x000fea0003c3ffff */
        .weak           $__internal_2_$__cuda_sm10x_tcgen05_guardrail_trap_unallocated_columns_being_dealloced
        .type           $__internal_2_$__cuda_sm10x_tcgen05_guardrail_trap_unallocated_columns_being_dealloced,@function
        .size           $__internal_2_$__cuda_sm10x_tcgen05_guardrail_trap_unallocated_columns_being_dealloced,(.L_x_187 - $__internal_2_$__cuda_sm10x_tcgen05_guardrail_trap_unallocated_columns_being_dealloced)
$__internal_2_$__cuda_sm10x_tcgen05_guardrail_trap_unallocated_columns_being_dealloced:
[----:B------:R-:W-:Y:S05]  /*9c00*/  BPT.TRAP 0x1 ;  /* 0x000000040000795c */ /* 0x000fea0000300000 */
[----:B------:R-:W-:-:S04]  /*9c10*/  HFMA2 R3, -RZ, RZ, 0, 0 ;  /* 0x00000000ff037431 */ /* 0x000fc800000001ff */
[----:B------:R-:W-:Y:S05]  /*9c20*/  RET.REL.NODEC R2 `(_ZN7cutlass13device_kernelINS_4gemm6kernel13GemmUniversalIN4cute5tupleIJiiiiEEENS1_10collective13CollectiveMmaINS1_35MainloopSm100TmaUmmaWarpSpecializedILi4ELi2ELi4ENS5_IJNS4_1CILi4EEENSA_ILi2EEENSA_ILi1EEEEEEEENS5_IJNSA_ILi64EEENSA_ILi128EEESG_EEENS_10tfloat32_tENS5_IJlSD_lEEESJ_SK_NS4_8TiledMMAINS4_8MMA_AtomIJNS4_17SM100_MMA_TF32_SSISJ_SJ_fLi64ELi128ELNS4_4UMMA5MajorE0ELSP_0ELNSO_7ScaleInE0ELSQ_0EEEEEENS4_6LayoutINS5_IJSD_SD_SD_EEENS5_IJNSA_ILi0EEESV_SV_EEEEENS5_IJNS4_10UnderscoreESY_SY_EEEEENS4_23SM90_TMA_LOAD_MULTICASTENS4_14ComposedLayoutINS4_7SwizzleILi3ELi4ELi3EEENS4_18smem_ptr_flag_bitsILi32EEENST_INS5_IJNSA_ILi8EEENSA_ILi32EEEEEENS5_IJS18_SD_EEEEEEEvNS4_8identityES11_S1C_vS1D_EENS_8epilogue10collective18CollectiveEpilogueINS1F_23Sm100TmaWarpSpecializedILi4ELi2ELi16ELb1ELb0EEEJSI_NS5_IJNST_ISG_SD_EENST_IS18_SD_EEEEESJ_SK_SJ_SK_NS1F_6fusion15FusionCallbacksIS1J_NS1N_17LinearCombinationISJ_fSJ_fLNS_15FloatRoundStyleE2EEESI_S1M_JEEENS4_5SM1004TMEM4LOAD26SM100_TMEM_LOAD_16dp128b8xENS4_13SM90_TMA_LOADES1C_NS4_17SM75_U32x4_LDSM_NENS4_14SM90_TMA_STOREES1C_NS4_17SM90_U32x4_STSM_NENS4_39AutoVectorizingCopyWithAssumedAlignmentILi128EEEEEEvvEEEEvNT_6ParamsE) ;  /* 0xffffff6002f47950 */ /* 0x000fea0003c3ffff */
.L_x_186:
[----:B------:R-:W-:-:S00]  /*9c30*/  BRA `(.L_x_186) ;  /* 0xfffffffc00fc7947 */ /* 0x000fc0000383ffff */
[----:B------:R-:W-:-:S00]  /*9c40*/  NOP ;  /* 0x0000000000007918 */ /* 0x000fc00000000000 */
        /* <DEDUP_REMOVED lines=11> */
.L_x_187:


//--------------------- .nv.global.init           --------------------------
	.section	.nv.global.init,"aw",@progbits
.nv.global.init:
	.type		$str$27,@object
	.size		$str$27,($str$28 - $str$27)
$str$27:
        /*0000*/ 	.byte	0x28, 0x61, 0x64, 0x64, 0x72, 0x65, 0x73, 0x73, 0x20, 0x26, 0x20, 0x6d, 0x61, 0x73, 0x6b, 0x29
        /*0010*/ 	.byte	0x20, 0x3d, 0x3d, 0x20, 0x30, 0x00
	.type		$str$28,@object
	.size		$str$28,($str$26 - $str$28)
$str$28:
        /*0016*/ 	.byte	0x2f, 0x74, 0x6d, 0x70, 0x2f, 0x63, 0x75, 0x74, 0x6c, 0x61, 0x73, 0x73, 0x5f, 0x73, 0x77, 0x65
        /*0026*/ 	.byte	0x65, 0x70, 0x5f, 0x73, 0x72, 0x63, 0x2f, 0x69, 0x6e, 0x63, 0x6c, 0x75, 0x64, 0x65, 0x2f, 0x63
        /*0036*/ 	.byte	0x75, 0x74, 0x65, 0x2f, 0x70, 0x6f, 0x69, 0x6e, 0x74, 0x65, 0x72, 0x5f, 0x66, 0x6c, 0x61, 0x67
        /*0046*/ 	.byte	0x67, 0x65, 0x64, 0x2e, 0x68, 0x70, 0x70, 0x00
	.type		$str$26,@object
	.size		$str$26,($str$25 - $str$26)
$str$26:
        /*004e*/ 	.byte	0x2f, 0x74, 0x6d, 0x70, 0x2f, 0x63, 0x75, 0x74, 0x6c, 0x61, 0x73, 0x73, 0x5f, 0x73, 0x77, 0x65
        /*005e*/ 	.byte	0x65, 0x70, 0x5f, 0x73, 0x72, 0x63, 0x2f, 0x69, 0x6e, 0x63, 0x6c, 0x75, 0x64, 0x65, 0x2f, 0x63
        /*006e*/ 	.byte	0x75, 0x74, 0x65, 0x2f, 0x61, 0x74, 0x6f, 0x6d, 0x2f, 0x63, 0x6f, 0x70, 0x79, 0x5f, 0x74, 0x72
        /*007e*/ 	.byte	0x61, 0x69, 0x74, 0x73, 0x5f, 0x73, 0x6d, 0x31, 0x30, 0x30, 0x2e, 0x68, 0x70, 0x70, 0x00
	.type		$str$25,@object
	.size		$str$25,(__unnamed_1 - $str$25)
$str$25:
        /*008d*/ 	.byte	0x28, 0x28, 0x75, 0x69, 0x6e, 0x74, 0x33, 0x32, 0x5f, 0x74, 0x28, 0x74, 0x68, 0x72, 0x65, 0x61
        /*009d*/ 	.byte	0x64, 0x49, 0x64, 0x78, 0x2e, 0x78, 0x29, 0x20, 0x2f, 0x20, 0x33, 0x32, 0x29, 0x20, 0x25, 0x20
        /*00ad*/ 	.byte	0x34, 0x29, 0x20, 0x3d, 0x3d, 0x20, 0x28, 0x28, 0x28, 0x74, 0x6d, 0x65, 0x6d, 0x5f, 0x61, 0x64
        /*00bd*/ 	.byte	0x64, 0x72, 0x20, 0x3e, 0x3e, 0x20, 0x31, 0x36, 0x29, 0x20, 0x2f, 0x20, 0x33, 0x32, 0x29, 0x20
        /*00cd*/ 	.byte	0x25, 0x20, 0x34, 0x29, 0x00
	.type		__unnamed_1,@object
	.size		__unnamed_1,(__unnamed_2 - __unnamed_1)
__unnamed_1:
        /*00d2*/ 	.byte	0x61, 0x75, 0x74, 0x6f, 0x20, 0x63, 0x75, 0x74, 0x65, 0x3a, 0x3a, 0x61, 0x73, 0x5f, 0x70, 0x6f
        /* <DEDUP_REMOVED lines=24> */
        /*0262*/ 	.byte	0x30, 0x34, 0x38, 0x3e, 0x3e, 0x3e, 0x3e, 0x5d, 0x00
	.type		__unnamed_2,@object
	.size		__unnamed_2,(.L_2 - __unnamed_2)
__unnamed_2:
        /* <DEDUP_REMOVED lines=45> */
        /*053b*/ 	.byte	0x3e, 0x3e, 0x3e, 0x5d, 0x00
.L_2:


//--------------------- .nv.shared._ZN7cutlass13device_kernelINS_4gemm6kernel13GemmUniversalIN4cute5tupleIJiiiiEEENS1_10collective13CollectiveMmaINS1_35MainloopSm100TmaUmmaWarpSpecializedILi4ELi2ELi4ENS5_IJNS4_1CILi4EEENSA_ILi2EEENSA_ILi1EEEEEEEENS5_IJNSA_ILi64EEENSA_ILi128EEESG_EEENS_10tfloat32_tENS5_IJlSD_lEEESJ_SK_NS4_8TiledMMAINS4_8MMA_AtomIJNS4_17SM100_MMA_TF32_SSISJ_SJ_fLi64ELi128ELNS4_4UMMA5MajorE0ELSP_0ELNSO_7ScaleInE0ELSQ_0EEEEEENS4_6LayoutINS5_IJSD_SD_SD_EEENS5_IJNSA_ILi0EEESV_SV_EEEEENS5_IJNS4_10UnderscoreESY_SY_EEEEENS4_23SM90_TMA_LOAD_MULTICASTENS4_14ComposedLayoutINS4_7SwizzleILi3ELi4ELi3EEENS4_18smem_ptr_flag_bitsILi32EEENST_INS5_IJNSA_ILi8EEENSA_ILi32EEEEEENS5_IJS18_SD_EEEEEEEvNS4_8identityES11_S1C_vS1D_EENS_8epilogue10collective18CollectiveEpilogueINS1F_23Sm100TmaWarpSpecializedILi4ELi2ELi16ELb1ELb0EEEJSI_NS5_IJNST_ISG_SD_EENST_IS18_SD_EEEEESJ_SK_SJ_SK_NS1F_6fusion15FusionCallbacksIS1J_NS1N_17LinearCombinationISJ_fSJ_fLNS_15FloatRoundStyleE2EEESI_S1M_JEEENS4_5SM1004TMEM4LOAD26SM100_TMEM_LOAD_16dp128b8xENS4_13SM90_TMA_LOADES1C_NS4_17SM75_U32x4_LDSM_NENS4_14SM90_TMA_STOREES1C_NS4_17SM90_U32x4_STSM_NENS4_39AutoVectorizingCopyWithAssumedAlignmentILi128EEEEEEvvEEEEvNT_6ParamsE --------------------------
	.section	.nv.shared._ZN7cutlass13device_kernelINS_4gemm6kernel13GemmUniversalIN4cute5tupleIJiiiiEEENS1_10collective13CollectiveMmaINS1_35MainloopSm100TmaUmmaWarpSpecializedILi4ELi2ELi4ENS5_IJNS4_1CILi4EEENSA_ILi2EEENSA_ILi1EEEEEEEENS5_IJNSA_ILi64EEENSA_ILi128EEESG_EEENS_10tfloat32_tENS5_IJlSD_lEEESJ_SK_NS4_8TiledMMAINS4_8MMA_AtomIJNS4_17SM100_MMA_TF32_SSISJ_SJ_fLi64ELi128ELNS4_4UMMA5MajorE0ELSP_0ELNSO_7ScaleInE0ELSQ_0EEEEEENS4_6LayoutINS5_IJSD_SD_SD_EEENS5_IJNSA_ILi0EEESV_SV_EEEEENS5_IJNS4_10UnderscoreESY_SY_EEEEENS4_23SM90_TMA_LOAD_MULTICASTENS4_14ComposedLayoutINS4_7SwizzleILi3ELi4ELi3EEENS4_18smem_ptr_flag_bitsILi32EEENST_INS5_IJNSA_ILi8EEENSA_ILi32EEEEEENS5_IJS18_SD_EEEEEEEvNS4_8identityES11_S1C_vS1D_EENS_8epilogue10collective18CollectiveEpilogueINS1F_23Sm100TmaWarpSpecializedILi4ELi2ELi16ELb1ELb0EEEJSI_NS5_IJNST_ISG_SD_EENST_IS18_SD_EEEEESJ_SK_SJ_SK_NS1F_6fusion15FusionCallbacksIS1J_NS1N_17LinearCombinationISJ_fSJ_fLNS_15FloatRoundStyleE2EEESI_S1M_JEEENS4_5SM1004TMEM4LOAD26SM100_TMEM_LOAD_16dp128b8xENS4_13SM90_TMA_LOADES1C_NS4_17SM75_U32x4_LDSM_NENS4_14SM90_TMA_STOREES1C_NS4_17SM90_U32x4_STSM_NENS4_39AutoVectorizingCopyWithAssumedAlignmentILi128EEEEEEvvEEEEvNT_6ParamsE,"aw",@nobits
	.sectionflags	@""
	.align	16
	.zero		1024


//--------------------- .nv.shared.reserved.0     --------------------------
	.section	.nv.shared.reserved.0,"aw",@nobits
	.weak		__nv_reservedSMEM_offset_0_alias
	.size		__nv_reservedSMEM_offset_0_alias, 0, 64
	.other		__nv_reservedSMEM_offset_0_alias,@"STO_CUDA_RESERVED_SHARED STV_DEFAULT"
__nv_reservedSMEM_offset_0_alias:
	.zero		0
.nv.shared.reserved.0:
	.zero		64
	.weak		__nv_reservedSMEM_tcgen05_partition
	.type		__nv_reservedSMEM_tcgen05_partition,@object
	.size		__nv_reservedSMEM_tcgen05_partition,(.L_0 - __nv_reservedSMEM_tcgen05_partition)
__nv_reservedSMEM_tcgen05_partition:
	.zero		32
.L_0:


//--------------------- .nv.global                --------------------------
	.section	.nv.global,"aw",@nobits
.nv.global:
	.type		_ZN40_INTERNAL_8594b67b_4_k_cu_edbe4e6d_265674cute1_E,@object
	.size		_ZN40_INTERNAL_8594b67b_4_k_cu_edbe4e6d_265674cute1_E,(_ZN40_INTERNAL_8594b67b_4_k_cu_edbe4e6d_265674cuda3std3__45__cpo6cbeginE - _ZN40_INTERNAL_8594b67b_4_k_cu_edbe4e6d_265674cute1_E)
_ZN40_INTERNAL_8594b67b_4_k_cu_edbe4e6d_265674cute1_E:
	.zero		1
	.type		_ZN40_INTERNAL_8594b67b_4_k_cu_edbe4e6d_265674cuda3std3__45__cpo6cbeginE,@object
	.size		_ZN40_INTERNAL_8594b67b_4_k_cu_edbe4e6d_265674cuda3std3__45__cpo6cbeginE,(_ZN40_INTERNAL_8594b67b_4_k_cu_edbe4e6d_265674cuda3std3__48in_placeE - _ZN40_INTERNAL_8594b67b_4_k_cu_edbe4e6d_265674cuda3std3__45__cpo6cbeginE)
_ZN40_INTERNAL_8594b67b_4_k_cu_edbe4e6d_265674cuda3std3__45__cpo6cbeginE:
	.zero		1
	.type		_ZN40_INTERNAL_8594b67b_4_k_cu_edbe4e6d_265674cuda3std3__48in_placeE,@object
	.size		_ZN40_INTERNAL_8594b67b_4_k_cu_edbe4e6d_265674cuda3std3__48in_placeE,(_ZN40_INTERNAL_8594b67b_4_k_cu_edbe4e6d_265674cuda3std6ranges3__45__cpo9iter_moveE - _ZN40_INTERNAL_8594b67b_4_k_cu_edbe4e6d_265674cuda3std3__48in_placeE)
_ZN40_INTERNAL_8594b67b_4_k_cu_edbe4e6d_265674cuda3std3__48in_placeE:
	.zero		1
	.type		_ZN40_INTERNAL_8594b67b_4_k_cu_edbe4e6d_265674cuda3std6ranges3__45__cpo9iter_moveE,@object
	.size		_ZN40_INTERNAL_8594b67b_4_k_cu_edbe4e6d_265674cuda3std6ranges3__45__cpo9iter_moveE,(_ZN40_INTERNAL_8594b67b_4_k_cu_edbe4e6d_265674cuda3std3__45__cpo5beginE - _ZN40_INTERNAL_8594b67b_4_k_cu_edbe4e6d_265674cuda3std6ranges3__45__cpo9iter_moveE)
_ZN40_INTERNAL_8594b67b_4_k_cu_edbe4e6d_265674cuda3std6ranges3__45__cpo9iter_moveE:
	.zero		1
	.type		_ZN40_INTERNAL_8594b67b_4_k_cu_edbe4e6d_265674cuda3std3__45__cpo5beginE,@object
	.size		_ZN40_INTERNAL_8594b67b_4_k_cu_edbe4e6d_265674cuda3std3__45__cpo5beginE,(_ZN40_INTERNAL_8594b67b_4_k_cu_edbe4e6d_265674cuda3std3__442_GLOBAL__N__8594b67b_4_k_cu_edbe4e6d_265676ignoreE - _ZN40_INTERNAL_8594b67b_4_k_cu_edbe4e6d_265674cuda3std3__45__cpo5beginE)
_ZN40_INTERNAL_8594b67b_4_k_cu_edbe4e6d_265674cuda3std3__45__cpo5beginE:
	.zero		1
	.type		_ZN40_INTERNAL_8594b67b_4_k_cu_edbe4e6d_265674cuda3std3__442_GLOBAL__N__8594b67b_4_k_cu_edbe4e6d_265676ignoreE,@object
	.size		_ZN40_INTERNAL_8594b67b_4_k_cu_edbe4e6d_265674cuda3std3__442_GLOBAL__N__8594b67b_4_k_cu_edbe4e6d_265676ignoreE,(_ZN40_INTERNAL_8594b67b_4_k_cu_edbe4e6d_265674cute7productE - _ZN40_INTERNAL_8594b67b_4_k_cu_edbe4e6d_265674cuda3std3__442_GLOBAL__N__8594b67b_4_k_cu_edbe4e6d_265676ignoreE)
_ZN40_INTERNAL_8594b67b_4_k_cu_edbe4e6d_265674cuda3std3__442_GLOBAL__N__8594b67b_4_k_cu_edbe4e6d_265676ignoreE:
	.zero		1
	.type		_ZN40_INTERNAL_8594b67b_4_k_cu_edbe4e6d_265674cute7productE,@object
	.size		_ZN40_INTERNAL_8594b67b_4_k_cu_edbe4e6d_265674cute7productE,(_ZN40_INTERNAL_8594b67b_4_k_cu_edbe4e6d_265674cuda3std3__45__cpo3endE - _ZN40_INTERNAL_8594b67b_4_k_cu_edbe4e6d_265674cute7productE)
_ZN40_INTERNAL_8594b67b_4_k_cu_edbe4e6d_265674cute7productE:
	.zero		1
	.type		_ZN40_INTERNAL_8594b67b_4_k_cu_edbe4e6d_265674cuda3std3__45__cpo3endE,@object
	.size		_ZN40_INTERNAL_8594b67b_4_k_cu_edbe4e6d_265674cuda3std3__45__cpo3endE,(_ZN40_INTERNAL_8594b67b_4_k_cu_edbe4e6d_265674cuda3std3__419piecewise_constructE - _ZN40_INTERNAL_8594b67b_4_k_cu_edbe4e6d_265674cuda3std3__45__cpo3endE)
_ZN40_INTERNAL_8594b67b_4_k_cu_edbe4e6d_265674cuda3std3__45__cpo3endE:
	.zero		1
	.type		_ZN40_INTERNAL_8594b67b_4_k_cu_edbe4e6d_265674cuda3std3__419piecewise_constructE,@object
	.size		_ZN40_INTERNAL_8594b67b_4_k_cu_edbe4e6d_265674cuda3std3__419piecewise_constructE,(_ZN40_INTERNAL_8594b67b_4_k_cu_edbe4e6d_265674cuda3std3__45__cpo4cendE - _ZN40_INTERNAL_8594b67b_4_k_cu_edbe4e6d_265674cuda3std3__419piecewise_constructE)
_ZN40_INTERNAL_8594b67b_4_k_cu_edbe4e6d_265674cuda3std3__419piecewise_constructE:
	.zero		1
	.type		_ZN40_INTERNAL_8594b67b_4_k_cu_edbe4e6d_265674cuda3std3__45__cpo4cendE,@object
	.size		_ZN40_INTERNAL_8594b67b_4_k_cu_edbe4e6d_265674cuda3std3__45__cpo4cendE,(_ZN40_INTERNAL_8594b67b_4_k_cu_edbe4e6d_265674cuda3std6ranges3__45__cpo4swapE - _ZN40_INTERNAL_8594b67b_4_k_cu_edbe4e6d_265674cuda3std3__45__cpo4cendE)
_ZN40_INTERNAL_8594b67b_4_k_cu_edbe4e6d_265674cuda3std3__45__cpo4cendE:
	.zero		1
	.type		_ZN40_INTERNAL_8594b67b_4_k_cu_edbe4e6d_265674cuda3std6ranges3__45__cpo4swapE,@object
	.size		_ZN40_INTERNAL_8594b67b_4_k_cu_edbe4e6d_265674cuda3std6ranges3__45__cpo4swapE,(.L_10 - _ZN40_INTERNAL_8594b67b_4_k_cu_edbe4e6d_265674cuda3std6ranges3__45__cpo4swapE)
_ZN40_INTERNAL_8594b67b_4_k_cu_edbe4e6d_265674cuda3std6ranges3__45__cpo4swapE:
	.zero		1
.L_10:


//--------------------- .nv.constant0._ZN7cutlass13device_kernelINS_4gemm6kernel13GemmUniversalIN4cute5tupleIJiiiiEEENS1_10collective13CollectiveMmaINS1_35MainloopSm100TmaUmmaWarpSpecializedILi4ELi2ELi4ENS5_IJNS4_1CILi4EEENSA_ILi2EEENSA_ILi1EEEEEEEENS5_IJNSA_ILi64EEENSA_ILi128EEESG_EEENS_10tfloat32_tENS5_IJlSD_lEEESJ_SK_NS4_8TiledMMAINS4_8MMA_AtomIJNS4_17SM100_MMA_TF32_SSISJ_SJ_fLi64ELi128ELNS4_4UMMA5MajorE0ELSP_0ELNSO_7ScaleInE0ELSQ_0EEEEEENS4_6LayoutINS5_IJSD_SD_SD_EEENS5_IJNSA_ILi0EEESV_SV_EEEEENS5_IJNS4_10UnderscoreESY_SY_EEEEENS4_23SM90_TMA_LOAD_MULTICASTENS4_14ComposedLayoutINS4_7SwizzleILi3ELi4ELi3EEENS4_18smem_ptr_flag_bitsILi32EEENST_INS5_IJNSA_ILi8EEENSA_ILi32EEEEEENS5_IJS18_SD_EEEEEEEvNS4_8identityES11_S1C_vS1D_EENS_8epilogue10collective18CollectiveEpilogueINS1F_23Sm100TmaWarpSpecializedILi4ELi2ELi16ELb1ELb0EEEJSI_NS5_IJNST_ISG_SD_EENST_IS18_SD_EEEEESJ_SK_SJ_SK_NS1F_6fusion15FusionCallbacksIS1J_NS1N_17LinearCombinationISJ_fSJ_fLNS_15FloatRoundStyleE2EEESI_S1M_JEEENS4_5SM1004TMEM4LOAD26SM100_TMEM_LOAD_16dp128b8xENS4_13SM90_TMA_LOADES1C_NS4_17SM75_U32x4_LDSM_NENS4_14SM90_TMA_STOREES1C_NS4_17SM90_U32x4_STSM_NENS4_39AutoVectorizingCopyWithAssumedAlignmentILi128EEEEEEvvEEEEvNT_6ParamsE --------------------------
	.section	.nv.constant0._ZN7cutlass13device_kernelINS_4gemm6kernel13GemmUniversalIN4cute5tupleIJiiiiEEENS1_10collective13CollectiveMmaINS1_35MainloopSm100TmaUmmaWarpSpecializedILi4ELi2ELi4ENS5_IJNS4_1CILi4EEENSA_ILi2EEENSA_ILi1EEEEEEEENS5_IJNSA_ILi64EEENSA_ILi128EEESG_EEENS_10tfloat32_tENS5_IJlSD_lEEESJ_SK_NS4_8TiledMMAINS4_8MMA_AtomIJNS4_17SM100_MMA_TF32_SSISJ_SJ_fLi64ELi128ELNS4_4UMMA5MajorE0ELSP_0ELNSO_7ScaleInE0ELSQ_0EEEEEENS4_6LayoutINS5_IJSD_SD_SD_EEENS5_IJNSA_ILi0EEESV_SV_EEEEENS5_IJNS4_10UnderscoreESY_SY_EEEEENS4_23SM90_TMA_LOAD_MULTICASTENS4_14ComposedLayoutINS4_7SwizzleILi3ELi4ELi3EEENS4_18smem_ptr_flag_bitsILi32EEENST_INS5_IJNSA_ILi8EEENSA_ILi32EEEEEENS5_IJS18_SD_EEEEEEEvNS4_8identityES11_S1C_vS1D_EENS_8epilogue10collective18CollectiveEpilogueINS1F_23Sm100TmaWarpSpecializedILi4ELi2ELi16ELb1ELb0EEEJSI_NS5_IJNST_ISG_SD_EENST_IS18_SD_EEEEESJ_SK_SJ_SK_NS1F_6fusion15FusionCallbacksIS1J_NS1N_17LinearCombinationISJ_fSJ_fLNS_15FloatRoundStyleE2EEESI_S1M_JEEENS4_5SM1004TMEM4LOAD26SM100_TMEM_LOAD_16dp128b8xENS4_13SM90_TMA_LOADES1C_NS4_17SM75_U32x4_LDSM_NENS4_14SM90_TMA_STOREES1C_NS4_17SM90_U32x4_STSM_NENS4_39AutoVectorizingCopyWithAssumedAlignmentILi128EEEEEEvvEEEEvNT_6ParamsE,"a",@progbits
	.sectionflags	@""
	.align	4
.nv.constant0._ZN7cutlass13device_kernelINS_4gemm6kernel13GemmUniversalIN4cute5tupleIJiiiiEEENS1_10collective13CollectiveMmaINS1_35MainloopSm100TmaUmmaWarpSpecializedILi4ELi2ELi4ENS5_IJNS4_1CILi4EEENSA_ILi2EEENSA_ILi1EEEEEEEENS5_IJNSA_ILi64EEENSA_ILi128EEESG_EEENS_10tfloat32_tENS5_IJlSD_lEEESJ_SK_NS4_8TiledMMAINS4_8MMA_AtomIJNS4_17SM100_MMA_TF32_SSISJ_SJ_fLi64ELi128ELNS4_4UMMA5MajorE0ELSP_0ELNSO_7ScaleInE0ELSQ_0EEEEEENS4_6LayoutINS5_IJSD_SD_SD_EEENS5_IJNSA_ILi0EEESV_SV_EEEEENS5_IJNS4_10UnderscoreESY_SY_EEEEENS4_23SM90_TMA_LOAD_MULTICASTENS4_14ComposedLayoutINS4_7SwizzleILi3ELi4ELi3EEENS4_18smem_ptr_flag_bitsILi32EEENST_INS5_IJNSA_ILi8EEENSA_ILi32EEEEEENS5_IJS18_SD_EEEEEEEvNS4_8identityES11_S1C_vS1D_EENS_8epilogue10collective18CollectiveEpilogueINS1F_23Sm100TmaWarpSpecializedILi4ELi2ELi16ELb1ELb0EEEJSI_NS5_IJNST_ISG_SD_EENST_IS18_SD_EEEEESJ_SK_SJ_SK_NS1F_6fusion15FusionCallbacksIS1J_NS1N_17LinearCombinationISJ_fSJ_fLNS_15FloatRoundStyleE2EEESI_S1M_JEEENS4_5SM1004TMEM4LOAD26SM100_TMEM_LOAD_16dp128b8xENS4_13SM90_TMA_LOADES1C_NS4_17SM75_U32x4_LDSM_NENS4_14SM90_TMA_STOREES1C_NS4_17SM90_U32x4_STSM_NENS4_39AutoVectorizingCopyWithAssumedAlignmentILi128EEEEEEvvEEEEvNT_6ParamsE:
	.zero		2944


//--------------------- SYMBOLS --------------------------

	.type		.nv.reservedSmem.offset0,@object
	.size		.nv.reservedSmem.offset0,0x4
	.type		.nv.reservedSmem.cap,@object
	.size		.nv.reservedSmem.cap,0x4
	.type		__assertfail,@function
